//
// Generated by NVIDIA NVVM Compiler
//
// Compiler Build ID: CL-36424714
// Cuda compilation tools, release 13.0, V13.0.88
// Based on NVVM 20.0.0
//

.version 9.0
.target sm_100
.address_size 64

	// .globl	setDomainPoolKernel

.visible .entry setDomainPoolKernel(
	.param .u32 setDomainPoolKernel_param_0,
	.param .u32 setDomainPoolKernel_param_1,
	.param .u32 setDomainPoolKernel_param_2,
	.param .u32 setDomainPoolKernel_param_3,
	.param .u32 setDomainPoolKernel_param_4,
	.param .f32 setDomainPoolKernel_param_5,
	.param .u64 .ptr .align 1 setDomainPoolKernel_param_6,
	.param .u64 .ptr .align 1 setDomainPoolKernel_param_7,
	.param .u64 .ptr .align 1 setDomainPoolKernel_param_8,
	.param .u64 .ptr .align 1 setDomainPoolKernel_param_9,
	.param .u64 .ptr .align 1 setDomainPoolKernel_param_10,
	.param .u64 .ptr .align 1 setDomainPoolKernel_param_11,
	.param .u64 .ptr .align 1 setDomainPoolKernel_param_12,
	.param .u64 .ptr .align 1 setDomainPoolKernel_param_13
)
{
	.reg .pred 	%p<59>;
	.reg .b32 	%r<197>;
	.reg .b32 	%f<201>;
	.reg .b64 	%rd<122>;

	ld.param.u32 	%r90, [setDomainPoolKernel_param_0];
	ld.param.u32 	%r91, [setDomainPoolKernel_param_1];
	ld.param.u32 	%r92, [setDomainPoolKernel_param_2];
	ld.param.u32 	%r93, [setDomainPoolKernel_param_3];
	ld.param.u32 	%r94, [setDomainPoolKernel_param_4];
	ld.param.f32 	%f3, [setDomainPoolKernel_param_5];
	ld.param.u64 	%rd17, [setDomainPoolKernel_param_6];
	ld.param.u64 	%rd18, [setDomainPoolKernel_param_7];
	ld.param.u64 	%rd11, [setDomainPoolKernel_param_8];
	ld.param.u64 	%rd12, [setDomainPoolKernel_param_9];
	ld.param.u64 	%rd15, [setDomainPoolKernel_param_12];
	cvta.to.global.u64 	%rd1, %rd17;
	cvta.to.global.u64 	%rd2, %rd18;
	cvta.to.global.u64 	%rd3, %rd11;
	mov.u32 	%r95, %ctaid.x;
	mov.u32 	%r96, %ntid.x;
	mov.u32 	%r97, %tid.x;
	mad.lo.s32 	%r1, %r95, %r96, %r97;
	setp.ge.s32 	%p1, %r1, %r90;
	@%p1 bra 	$L__BB0_93;
	add.s32 	%r98, %r92, -1;
	mul.lo.s32 	%r2, %r98, %r93;
	add.s32 	%r3, %r2, 1;
	mul.lo.s32 	%r99, %r91, %r1;
	mad.lo.s32 	%r4, %r99, %r2, %r99;
	setp.lt.s32 	%p2, %r91, 1;
	@%p2 bra 	$L__BB0_24;
	and.b32  	%r5, %r91, 7;
	setp.lt.u32 	%p3, %r91, 8;
	mov.b32 	%r172, 0;
	@%p3 bra 	$L__BB0_5;
	and.b32  	%r172, %r91, 2147483640;
	mov.b32 	%r175, 0;
$L__BB0_4:
	.pragma "nounroll";
	add.s32 	%r102, %r175, %r4;
	mul.wide.s32 	%rd19, %r102, 4;
	add.s64 	%rd20, %rd3, %rd19;
	mov.b32 	%r103, 1065353216;
	st.global.u32 	[%rd20], %r103;
	st.global.u32 	[%rd20+4], %r103;
	st.global.u32 	[%rd20+8], %r103;
	st.global.u32 	[%rd20+12], %r103;
	st.global.u32 	[%rd20+16], %r103;
	st.global.u32 	[%rd20+20], %r103;
	st.global.u32 	[%rd20+24], %r103;
	st.global.u32 	[%rd20+28], %r103;
	add.s32 	%r175, %r175, 8;
	setp.eq.s32 	%p4, %r175, %r172;
	@%p4 bra 	$L__BB0_5;
	bra.uni 	$L__BB0_4;
$L__BB0_5:
	setp.eq.s32 	%p5, %r5, 0;
	@%p5 bra 	$L__BB0_13;
	and.b32  	%r8, %r91, 3;
	setp.lt.u32 	%p6, %r5, 4;
	@%p6 bra 	$L__BB0_8;
	add.s32 	%r104, %r172, %r4;
	mul.wide.s32 	%rd21, %r104, 4;
	add.s64 	%rd22, %rd3, %rd21;
	mov.b32 	%r105, 1065353216;
	st.global.u32 	[%rd22], %r105;
	st.global.u32 	[%rd22+4], %r105;
	st.global.u32 	[%rd22+8], %r105;
	st.global.u32 	[%rd22+12], %r105;
	add.s32 	%r172, %r172, 4;
$L__BB0_8:
	setp.eq.s32 	%p7, %r8, 0;
	@%p7 bra 	$L__BB0_13;
	setp.eq.s32 	%p8, %r8, 1;
	@%p8 bra 	$L__BB0_11;
	add.s32 	%r106, %r172, %r4;
	mul.wide.s32 	%rd23, %r106, 4;
	add.s64 	%rd24, %rd3, %rd23;
	mov.b32 	%r107, 1065353216;
	st.global.u32 	[%rd24], %r107;
	st.global.u32 	[%rd24+4], %r107;
	add.s32 	%r172, %r172, 2;
$L__BB0_11:
	and.b32  	%r108, %r91, 1;
	setp.eq.b32 	%p9, %r108, 1;
	not.pred 	%p10, %p9;
	@%p10 bra 	$L__BB0_13;
	add.s32 	%r109, %r172, %r4;
	mul.wide.s32 	%rd25, %r109, 4;
	add.s64 	%rd26, %rd3, %rd25;
	mov.b32 	%r110, 1065353216;
	st.global.u32 	[%rd26], %r110;
$L__BB0_13:
	add.s32 	%r13, %r4, %r91;
	add.s32 	%r112, %r91, -1;
	setp.lt.u32 	%p11, %r112, 7;
	mov.b32 	%r177, 0;
	@%p11 bra 	$L__BB0_16;
	and.b32  	%r177, %r91, 2147483640;
	mov.b32 	%r176, 0;
$L__BB0_15:
	.pragma "nounroll";
	add.s32 	%r114, %r13, %r176;
	mul.wide.s32 	%rd27, %r114, 4;
	add.s64 	%rd28, %rd3, %rd27;
	mov.b32 	%r115, 0;
	st.global.u32 	[%rd28], %r115;
	st.global.u32 	[%rd28+4], %r115;
	st.global.u32 	[%rd28+8], %r115;
	st.global.u32 	[%rd28+12], %r115;
	st.global.u32 	[%rd28+16], %r115;
	st.global.u32 	[%rd28+20], %r115;
	st.global.u32 	[%rd28+24], %r115;
	st.global.u32 	[%rd28+28], %r115;
	add.s32 	%r176, %r176, 8;
	setp.ne.s32 	%p12, %r176, %r177;
	@%p12 bra 	$L__BB0_15;
$L__BB0_16:
	setp.eq.s32 	%p13, %r5, 0;
	@%p13 bra 	$L__BB0_24;
	and.b32  	%r20, %r91, 3;
	setp.lt.u32 	%p14, %r5, 4;
	@%p14 bra 	$L__BB0_19;
	add.s32 	%r116, %r13, %r177;
	mul.wide.s32 	%rd29, %r116, 4;
	add.s64 	%rd30, %rd3, %rd29;
	mov.b32 	%r117, 0;
	st.global.u32 	[%rd30], %r117;
	st.global.u32 	[%rd30+4], %r117;
	st.global.u32 	[%rd30+8], %r117;
	st.global.u32 	[%rd30+12], %r117;
	add.s32 	%r177, %r177, 4;
$L__BB0_19:
	setp.eq.s32 	%p15, %r20, 0;
	@%p15 bra 	$L__BB0_24;
	setp.eq.s32 	%p16, %r20, 1;
	@%p16 bra 	$L__BB0_22;
	add.s32 	%r118, %r13, %r177;
	mul.wide.s32 	%rd31, %r118, 4;
	add.s64 	%rd32, %rd3, %rd31;
	mov.b32 	%r119, 0;
	st.global.u32 	[%rd32], %r119;
	st.global.u32 	[%rd32+4], %r119;
	add.s32 	%r177, %r177, 2;
$L__BB0_22:
	and.b32  	%r120, %r91, 1;
	setp.eq.b32 	%p17, %r120, 1;
	not.pred 	%p18, %p17;
	@%p18 bra 	$L__BB0_24;
	add.s32 	%r121, %r13, %r177;
	mul.wide.s32 	%rd33, %r121, 4;
	add.s64 	%rd34, %rd3, %rd33;
	mov.b32 	%r122, 0;
	st.global.u32 	[%rd34], %r122;
$L__BB0_24:
	shr.u32 	%r123, %r90, 31;
	add.s32 	%r124, %r90, %r123;
	shr.s32 	%r25, %r124, 1;
	setp.lt.s32 	%p19, %r93, 1;
	@%p19 bra 	$L__BB0_42;
	setp.lt.s32 	%p20, %r91, 1;
	@%p20 bra 	$L__BB0_42;
	add.s32 	%r26, %r91, -1;
	and.b32  	%r27, %r91, 15;
	and.b32  	%r28, %r91, 7;
	and.b32  	%r29, %r91, 3;
	and.b32  	%r30, %r91, 2147483644;
	and.b32  	%r31, %r91, 1;
	and.b32  	%r32, %r91, 2147483632;
	rem.s32 	%r33, %r1, %r25;
	shr.u32 	%r126, %r91, 31;
	add.s32 	%r127, %r91, %r126;
	shr.s32 	%r34, %r127, 1;
	mov.b32 	%r181, 1;
	mov.u32 	%r180, %r94;
$L__BB0_27:
	mov.u32 	%r36, %r181;
	mul.lo.s32 	%r37, %r36, %r94;
	setp.gt.s32 	%p21, %r37, 0;
	@%p21 bra 	$L__BB0_47;
$L__BB0_28:
	setp.lt.u32 	%p35, %r26, 15;
	mad.lo.s32 	%r40, %r36, %r91, %r4;
	cvt.rn.f32.s32 	%f1, %r37;
	mov.b32 	%r184, 0;
	@%p35 bra 	$L__BB0_31;
	mov.b32 	%r182, 0;
$L__BB0_30:
	.pragma "nounroll";
	add.s32 	%r154, %r40, %r182;
	mul.wide.s32 	%rd89, %r154, 4;
	add.s64 	%rd90, %rd3, %rd89;
	ld.global.f32 	%f46, [%rd90];
	div.rn.f32 	%f47, %f46, %f1;
	st.global.f32 	[%rd90], %f47;
	ld.global.f32 	%f48, [%rd90+4];
	div.rn.f32 	%f49, %f48, %f1;
	st.global.f32 	[%rd90+4], %f49;
	ld.global.f32 	%f50, [%rd90+8];
	div.rn.f32 	%f51, %f50, %f1;
	st.global.f32 	[%rd90+8], %f51;
	ld.global.f32 	%f52, [%rd90+12];
	div.rn.f32 	%f53, %f52, %f1;
	st.global.f32 	[%rd90+12], %f53;
	ld.global.f32 	%f54, [%rd90+16];
	div.rn.f32 	%f55, %f54, %f1;
	st.global.f32 	[%rd90+16], %f55;
	ld.global.f32 	%f56, [%rd90+20];
	div.rn.f32 	%f57, %f56, %f1;
	st.global.f32 	[%rd90+20], %f57;
	ld.global.f32 	%f58, [%rd90+24];
	div.rn.f32 	%f59, %f58, %f1;
	st.global.f32 	[%rd90+24], %f59;
	ld.global.f32 	%f60, [%rd90+28];
	div.rn.f32 	%f61, %f60, %f1;
	st.global.f32 	[%rd90+28], %f61;
	ld.global.f32 	%f62, [%rd90+32];
	div.rn.f32 	%f63, %f62, %f1;
	st.global.f32 	[%rd90+32], %f63;
	ld.global.f32 	%f64, [%rd90+36];
	div.rn.f32 	%f65, %f64, %f1;
	st.global.f32 	[%rd90+36], %f65;
	ld.global.f32 	%f66, [%rd90+40];
	div.rn.f32 	%f67, %f66, %f1;
	st.global.f32 	[%rd90+40], %f67;
	ld.global.f32 	%f68, [%rd90+44];
	div.rn.f32 	%f69, %f68, %f1;
	st.global.f32 	[%rd90+44], %f69;
	ld.global.f32 	%f70, [%rd90+48];
	div.rn.f32 	%f71, %f70, %f1;
	st.global.f32 	[%rd90+48], %f71;
	ld.global.f32 	%f72, [%rd90+52];
	div.rn.f32 	%f73, %f72, %f1;
	st.global.f32 	[%rd90+52], %f73;
	ld.global.f32 	%f74, [%rd90+56];
	div.rn.f32 	%f75, %f74, %f1;
	st.global.f32 	[%rd90+56], %f75;
	ld.global.f32 	%f76, [%rd90+60];
	div.rn.f32 	%f77, %f76, %f1;
	st.global.f32 	[%rd90+60], %f77;
	add.s32 	%r182, %r182, 16;
	setp.eq.s32 	%p36, %r182, %r32;
	mov.u32 	%r184, %r32;
	@%p36 bra 	$L__BB0_31;
	bra.uni 	$L__BB0_30;
$L__BB0_31:
	setp.eq.s32 	%p37, %r27, 0;
	@%p37 bra 	$L__BB0_41;
	add.s32 	%r155, %r27, -1;
	setp.lt.u32 	%p38, %r155, 7;
	@%p38 bra 	$L__BB0_34;
	add.s32 	%r156, %r40, %r184;
	mul.wide.s32 	%rd91, %r156, 4;
	add.s64 	%rd92, %rd3, %rd91;
	ld.global.f32 	%f78, [%rd92];
	div.rn.f32 	%f79, %f78, %f1;
	st.global.f32 	[%rd92], %f79;
	ld.global.f32 	%f80, [%rd92+4];
	div.rn.f32 	%f81, %f80, %f1;
	st.global.f32 	[%rd92+4], %f81;
	ld.global.f32 	%f82, [%rd92+8];
	div.rn.f32 	%f83, %f82, %f1;
	st.global.f32 	[%rd92+8], %f83;
	ld.global.f32 	%f84, [%rd92+12];
	div.rn.f32 	%f85, %f84, %f1;
	st.global.f32 	[%rd92+12], %f85;
	ld.global.f32 	%f86, [%rd92+16];
	div.rn.f32 	%f87, %f86, %f1;
	st.global.f32 	[%rd92+16], %f87;
	ld.global.f32 	%f88, [%rd92+20];
	div.rn.f32 	%f89, %f88, %f1;
	st.global.f32 	[%rd92+20], %f89;
	ld.global.f32 	%f90, [%rd92+24];
	div.rn.f32 	%f91, %f90, %f1;
	st.global.f32 	[%rd92+24], %f91;
	ld.global.f32 	%f92, [%rd92+28];
	div.rn.f32 	%f93, %f92, %f1;
	st.global.f32 	[%rd92+28], %f93;
	add.s32 	%r184, %r184, 8;
$L__BB0_34:
	setp.eq.s32 	%p39, %r28, 0;
	@%p39 bra 	$L__BB0_41;
	add.s32 	%r157, %r28, -1;
	setp.lt.u32 	%p40, %r157, 3;
	@%p40 bra 	$L__BB0_37;
	add.s32 	%r158, %r40, %r184;
	mul.wide.s32 	%rd93, %r158, 4;
	add.s64 	%rd94, %rd3, %rd93;
	ld.global.f32 	%f94, [%rd94];
	div.rn.f32 	%f95, %f94, %f1;
	st.global.f32 	[%rd94], %f95;
	ld.global.f32 	%f96, [%rd94+4];
	div.rn.f32 	%f97, %f96, %f1;
	st.global.f32 	[%rd94+4], %f97;
	ld.global.f32 	%f98, [%rd94+8];
	div.rn.f32 	%f99, %f98, %f1;
	st.global.f32 	[%rd94+8], %f99;
	ld.global.f32 	%f100, [%rd94+12];
	div.rn.f32 	%f101, %f100, %f1;
	st.global.f32 	[%rd94+12], %f101;
	add.s32 	%r184, %r184, 4;
$L__BB0_37:
	setp.eq.s32 	%p41, %r29, 0;
	@%p41 bra 	$L__BB0_41;
	setp.eq.s32 	%p42, %r29, 1;
	add.s32 	%r159, %r40, %r184;
	mul.wide.s32 	%rd95, %r159, 4;
	add.s64 	%rd4, %rd3, %rd95;
	ld.global.f32 	%f102, [%rd4];
	div.rn.f32 	%f103, %f102, %f1;
	st.global.f32 	[%rd4], %f103;
	@%p42 bra 	$L__BB0_41;
	setp.eq.s32 	%p43, %r29, 2;
	ld.global.f32 	%f104, [%rd4+4];
	div.rn.f32 	%f105, %f104, %f1;
	st.global.f32 	[%rd4+4], %f105;
	@%p43 bra 	$L__BB0_41;
	ld.global.f32 	%f106, [%rd4+8];
	div.rn.f32 	%f107, %f106, %f1;
	st.global.f32 	[%rd4+8], %f107;
$L__BB0_41:
	add.s32 	%r181, %r36, 1;
	add.s32 	%r180, %r180, %r94;
	setp.eq.s32 	%p44, %r93, %r36;
	@%p44 bra 	$L__BB0_42;
	bra.uni 	$L__BB0_27;
$L__BB0_42:
	setp.lt.s32 	%p45, %r92, 3;
	@%p45 bra 	$L__BB0_89;
	mul.lo.s32 	%r62, %r93, %r91;
	setp.lt.s32 	%p46, %r62, 1;
	@%p46 bra 	$L__BB0_89;
	add.s32 	%r63, %r4, %r91;
	and.b32  	%r64, %r62, 15;
	add.s32 	%r65, %r64, -1;
	and.b32  	%r66, %r62, 7;
	add.s32 	%r67, %r66, -1;
	and.b32  	%r68, %r62, 2147483632;
	and.b32  	%r69, %r62, 3;
	neg.s32 	%r70, %r68;
	add.s64 	%rd6, %rd3, 32;
	mad.lo.s32 	%r71, %r1, %r3, 1;
	mov.b32 	%r190, 2;
$L__BB0_45:
	setp.lt.u32 	%p47, %r62, 16;
	mul.lo.s32 	%r162, %r62, %r190;
	add.s32 	%r163, %r63, %r190;
	mul.wide.s32 	%rd96, %r163, 4;
	add.s64 	%rd7, %rd3, %rd96;
	sub.s32 	%r164, %r162, %r91;
	mul.wide.s32 	%rd97, %r164, 4;
	add.s64 	%rd8, %rd7, %rd97;
	add.s32 	%r73, %r63, %r162;
	mov.b32 	%r194, 0;
	@%p47 bra 	$L__BB0_78;
	mad.lo.s32 	%r165, %r93, %r190, %r71;
	mul.lo.s32 	%r191, %r91, %r165;
	mov.u32 	%r192, %r70;
	bra.uni 	$L__BB0_77;
$L__BB0_47:
	mad.lo.s32 	%r48, %r36, %r91, %r4;
	sub.s32 	%r129, %r93, %r36;
	mad.lo.s32 	%r49, %r129, %r34, %r33;
	mov.b32 	%r186, 0;
	cvt.s64.s32 	%rd74, %r48;
$L__BB0_48:
	setp.lt.u32 	%p22, %r26, 3;
	add.s32 	%r51, %r186, %r49;
	mov.b32 	%r189, 0;
	@%p22 bra 	$L__BB0_63;
	mov.b32 	%r187, 0;
$L__BB0_50:
	.pragma "nounroll";
	setp.lt.s32 	%p23, %r1, %r25;
	@%p23 bra 	$L__BB0_52;
	add.s32 	%r132, %r48, %r187;
	mul.wide.s32 	%rd35, %r132, 4;
	add.s64 	%rd36, %rd3, %rd35;
	mad.lo.s32 	%r133, %r187, %r37, %r51;
	mul.wide.s32 	%rd37, %r133, 4;
	add.s64 	%rd38, %rd2, %rd37;
	ld.global.f32 	%f4, [%rd36];
	ld.global.f32 	%f5, [%rd38];
	add.f32 	%f6, %f4, %f5;
	st.global.f32 	[%rd36], %f6;
	bra.uni 	$L__BB0_53;
$L__BB0_52:
	add.s32 	%r134, %r48, %r187;
	mul.wide.s32 	%rd39, %r134, 4;
	add.s64 	%rd40, %rd3, %rd39;
	mad.lo.s32 	%r135, %r187, %r37, %r51;
	mul.wide.s32 	%rd41, %r135, 4;
	add.s64 	%rd42, %rd1, %rd41;
	ld.global.f32 	%f7, [%rd40];
	ld.global.f32 	%f8, [%rd42];
	add.f32 	%f9, %f7, %f8;
	st.global.f32 	[%rd40], %f9;
$L__BB0_53:
	add.s32 	%r53, %r187, 1;
	cvt.s64.s32 	%rd43, %r187;
	cvt.s64.s32 	%rd44, %r48;
	add.s64 	%rd45, %rd44, %rd43;
	shl.b64 	%rd46, %rd45, 2;
	add.s64 	%rd5, %rd3, %rd46;
	@%p23 bra 	$L__BB0_55;
	mad.lo.s32 	%r136, %r53, %r37, %r51;
	mul.wide.s32 	%rd47, %r136, 4;
	add.s64 	%rd48, %rd2, %rd47;
	ld.global.f32 	%f10, [%rd5+4];
	ld.global.f32 	%f11, [%rd48];
	add.f32 	%f12, %f10, %f11;
	st.global.f32 	[%rd5+4], %f12;
	bra.uni 	$L__BB0_56;
$L__BB0_55:
	mad.lo.s32 	%r137, %r53, %r37, %r51;
	mul.wide.s32 	%rd49, %r137, 4;
	add.s64 	%rd50, %rd1, %rd49;
	ld.global.f32 	%f13, [%rd5+4];
	ld.global.f32 	%f14, [%rd50];
	add.f32 	%f15, %f13, %f14;
	st.global.f32 	[%rd5+4], %f15;
$L__BB0_56:
	add.s32 	%r54, %r187, 2;
	@%p23 bra 	$L__BB0_58;
	mad.lo.s32 	%r138, %r54, %r37, %r51;
	mul.wide.s32 	%rd51, %r138, 4;
	add.s64 	%rd52, %rd2, %rd51;
	ld.global.f32 	%f16, [%rd5+8];
	ld.global.f32 	%f17, [%rd52];
	add.f32 	%f18, %f16, %f17;
	st.global.f32 	[%rd5+8], %f18;
	bra.uni 	$L__BB0_59;
$L__BB0_58:
	mad.lo.s32 	%r139, %r54, %r37, %r51;
	mul.wide.s32 	%rd53, %r139, 4;
	add.s64 	%rd54, %rd1, %rd53;
	ld.global.f32 	%f19, [%rd5+8];
	ld.global.f32 	%f20, [%rd54];
	add.f32 	%f21, %f19, %f20;
	st.global.f32 	[%rd5+8], %f21;
$L__BB0_59:
	add.s32 	%r55, %r187, 3;
	@%p23 bra 	$L__BB0_61;
	mad.lo.s32 	%r140, %r55, %r37, %r51;
	mul.wide.s32 	%rd55, %r140, 4;
	add.s64 	%rd56, %rd2, %rd55;
	ld.global.f32 	%f22, [%rd5+12];
	ld.global.f32 	%f23, [%rd56];
	add.f32 	%f24, %f22, %f23;
	st.global.f32 	[%rd5+12], %f24;
	bra.uni 	$L__BB0_62;
$L__BB0_61:
	mad.lo.s32 	%r141, %r55, %r37, %r51;
	mul.wide.s32 	%rd57, %r141, 4;
	add.s64 	%rd58, %rd1, %rd57;
	ld.global.f32 	%f25, [%rd5+12];
	ld.global.f32 	%f26, [%rd58];
	add.f32 	%f27, %f25, %f26;
	st.global.f32 	[%rd5+12], %f27;
$L__BB0_62:
	add.s32 	%r187, %r187, 4;
	setp.ne.s32 	%p27, %r187, %r30;
	mov.u32 	%r189, %r30;
	@%p27 bra 	$L__BB0_50;
$L__BB0_63:
	setp.eq.s32 	%p28, %r29, 0;
	@%p28 bra 	$L__BB0_76;
	setp.eq.s32 	%p29, %r29, 1;
	@%p29 bra 	$L__BB0_72;
	setp.lt.s32 	%p30, %r1, %r25;
	@%p30 bra 	$L__BB0_67;
	add.s32 	%r142, %r48, %r189;
	mul.wide.s32 	%rd59, %r142, 4;
	add.s64 	%rd60, %rd3, %rd59;
	mad.lo.s32 	%r143, %r189, %r37, %r51;
	mul.wide.s32 	%rd61, %r143, 4;
	add.s64 	%rd62, %rd2, %rd61;
	ld.global.f32 	%f28, [%rd60];
	ld.global.f32 	%f29, [%rd62];
	add.f32 	%f30, %f28, %f29;
	st.global.f32 	[%rd60], %f30;
	bra.uni 	$L__BB0_68;
$L__BB0_67:
	add.s32 	%r144, %r48, %r189;
	mul.wide.s32 	%rd63, %r144, 4;
	add.s64 	%rd64, %rd3, %rd63;
	mad.lo.s32 	%r145, %r189, %r37, %r51;
	mul.wide.s32 	%rd65, %r145, 4;
	add.s64 	%rd66, %rd1, %rd65;
	ld.global.f32 	%f31, [%rd64];
	ld.global.f32 	%f32, [%rd66];
	add.f32 	%f33, %f31, %f32;
	st.global.f32 	[%rd64], %f33;
$L__BB0_68:
	add.s32 	%r58, %r189, 1;
	@%p30 bra 	$L__BB0_70;
	cvt.u64.u32 	%rd68, %r189;
	add.s64 	%rd69, %rd74, %rd68;
	shl.b64 	%rd70, %rd69, 2;
	add.s64 	%rd71, %rd3, %rd70;
	mad.lo.s32 	%r146, %r58, %r37, %r51;
	mul.wide.s32 	%rd72, %r146, 4;
	add.s64 	%rd73, %rd2, %rd72;
	ld.global.f32 	%f34, [%rd71+4];
	ld.global.f32 	%f35, [%rd73];
	add.f32 	%f36, %f34, %f35;
	st.global.f32 	[%rd71+4], %f36;
	bra.uni 	$L__BB0_71;
$L__BB0_70:
	cvt.u64.u32 	%rd75, %r189;
	add.s64 	%rd76, %rd74, %rd75;
	shl.b64 	%rd77, %rd76, 2;
	add.s64 	%rd78, %rd3, %rd77;
	mad.lo.s32 	%r147, %r58, %r37, %r51;
	mul.wide.s32 	%rd79, %r147, 4;
	add.s64 	%rd80, %rd1, %rd79;
	ld.global.f32 	%f37, [%rd78+4];
	ld.global.f32 	%f38, [%rd80];
	add.f32 	%f39, %f37, %f38;
	st.global.f32 	[%rd78+4], %f39;
$L__BB0_71:
	add.s32 	%r189, %r189, 2;
$L__BB0_72:
	setp.eq.s32 	%p32, %r31, 0;
	@%p32 bra 	$L__BB0_76;
	setp.lt.s32 	%p33, %r1, %r25;
	@%p33 bra 	$L__BB0_75;
	add.s32 	%r148, %r48, %r189;
	mul.wide.s32 	%rd81, %r148, 4;
	add.s64 	%rd82, %rd3, %rd81;
	mad.lo.s32 	%r149, %r189, %r37, %r51;
	mul.wide.s32 	%rd83, %r149, 4;
	add.s64 	%rd84, %rd2, %rd83;
	ld.global.f32 	%f40, [%rd82];
	ld.global.f32 	%f41, [%rd84];
	add.f32 	%f42, %f40, %f41;
	st.global.f32 	[%rd82], %f42;
	bra.uni 	$L__BB0_76;
$L__BB0_75:
	add.s32 	%r150, %r48, %r189;
	mul.wide.s32 	%rd85, %r150, 4;
	add.s64 	%rd86, %rd3, %rd85;
	mad.lo.s32 	%r151, %r189, %r37, %r51;
	mul.wide.s32 	%rd87, %r151, 4;
	add.s64 	%rd88, %rd1, %rd87;
	ld.global.f32 	%f43, [%rd86];
	ld.global.f32 	%f44, [%rd88];
	add.f32 	%f45, %f43, %f44;
	st.global.f32 	[%rd86], %f45;
$L__BB0_76:
	add.s32 	%r186, %r186, 1;
	setp.eq.s32 	%p34, %r186, %r180;
	@%p34 bra 	$L__BB0_28;
	bra.uni 	$L__BB0_48;
$L__BB0_77:
	.pragma "nounroll";
	mul.wide.s32 	%rd98, %r191, 4;
	add.s64 	%rd99, %rd6, %rd98;
	ld.global.f32 	%f108, [%rd7];
	ld.global.f32 	%f109, [%rd8];
	mul.f32 	%f110, %f108, %f109;
	st.global.f32 	[%rd99+-32], %f110;
	ld.global.f32 	%f111, [%rd7];
	ld.global.f32 	%f112, [%rd8];
	mul.f32 	%f113, %f111, %f112;
	st.global.f32 	[%rd99+-28], %f113;
	ld.global.f32 	%f114, [%rd7];
	ld.global.f32 	%f115, [%rd8];
	mul.f32 	%f116, %f114, %f115;
	st.global.f32 	[%rd99+-24], %f116;
	ld.global.f32 	%f117, [%rd7];
	ld.global.f32 	%f118, [%rd8];
	mul.f32 	%f119, %f117, %f118;
	st.global.f32 	[%rd99+-20], %f119;
	ld.global.f32 	%f120, [%rd7];
	ld.global.f32 	%f121, [%rd8];
	mul.f32 	%f122, %f120, %f121;
	st.global.f32 	[%rd99+-16], %f122;
	ld.global.f32 	%f123, [%rd7];
	ld.global.f32 	%f124, [%rd8];
	mul.f32 	%f125, %f123, %f124;
	st.global.f32 	[%rd99+-12], %f125;
	ld.global.f32 	%f126, [%rd7];
	ld.global.f32 	%f127, [%rd8];
	mul.f32 	%f128, %f126, %f127;
	st.global.f32 	[%rd99+-8], %f128;
	ld.global.f32 	%f129, [%rd7];
	ld.global.f32 	%f130, [%rd8];
	mul.f32 	%f131, %f129, %f130;
	st.global.f32 	[%rd99+-4], %f131;
	ld.global.f32 	%f132, [%rd7];
	ld.global.f32 	%f133, [%rd8];
	mul.f32 	%f134, %f132, %f133;
	st.global.f32 	[%rd99], %f134;
	ld.global.f32 	%f135, [%rd7];
	ld.global.f32 	%f136, [%rd8];
	mul.f32 	%f137, %f135, %f136;
	st.global.f32 	[%rd99+4], %f137;
	ld.global.f32 	%f138, [%rd7];
	ld.global.f32 	%f139, [%rd8];
	mul.f32 	%f140, %f138, %f139;
	st.global.f32 	[%rd99+8], %f140;
	ld.global.f32 	%f141, [%rd7];
	ld.global.f32 	%f142, [%rd8];
	mul.f32 	%f143, %f141, %f142;
	st.global.f32 	[%rd99+12], %f143;
	ld.global.f32 	%f144, [%rd7];
	ld.global.f32 	%f145, [%rd8];
	mul.f32 	%f146, %f144, %f145;
	st.global.f32 	[%rd99+16], %f146;
	ld.global.f32 	%f147, [%rd7];
	ld.global.f32 	%f148, [%rd8];
	mul.f32 	%f149, %f147, %f148;
	st.global.f32 	[%rd99+20], %f149;
	ld.global.f32 	%f150, [%rd7];
	ld.global.f32 	%f151, [%rd8];
	mul.f32 	%f152, %f150, %f151;
	st.global.f32 	[%rd99+24], %f152;
	ld.global.f32 	%f153, [%rd7];
	ld.global.f32 	%f154, [%rd8];
	mul.f32 	%f155, %f153, %f154;
	st.global.f32 	[%rd99+28], %f155;
	add.s32 	%r192, %r192, 16;
	add.s32 	%r191, %r191, 16;
	setp.eq.s32 	%p48, %r192, 0;
	mov.u32 	%r194, %r68;
	@%p48 bra 	$L__BB0_78;
	bra.uni 	$L__BB0_77;
$L__BB0_78:
	setp.eq.s32 	%p49, %r64, 0;
	@%p49 bra 	$L__BB0_88;
	setp.lt.u32 	%p50, %r65, 7;
	@%p50 bra 	$L__BB0_81;
	ld.global.f32 	%f156, [%rd7];
	ld.global.f32 	%f157, [%rd8];
	mul.f32 	%f158, %f156, %f157;
	add.s32 	%r166, %r73, %r194;
	mul.wide.s32 	%rd100, %r166, 4;
	add.s64 	%rd101, %rd3, %rd100;
	st.global.f32 	[%rd101], %f158;
	ld.global.f32 	%f159, [%rd7];
	ld.global.f32 	%f160, [%rd8];
	mul.f32 	%f161, %f159, %f160;
	st.global.f32 	[%rd101+4], %f161;
	ld.global.f32 	%f162, [%rd7];
	ld.global.f32 	%f163, [%rd8];
	mul.f32 	%f164, %f162, %f163;
	st.global.f32 	[%rd101+8], %f164;
	ld.global.f32 	%f165, [%rd7];
	ld.global.f32 	%f166, [%rd8];
	mul.f32 	%f167, %f165, %f166;
	st.global.f32 	[%rd101+12], %f167;
	ld.global.f32 	%f168, [%rd7];
	ld.global.f32 	%f169, [%rd8];
	mul.f32 	%f170, %f168, %f169;
	st.global.f32 	[%rd101+16], %f170;
	ld.global.f32 	%f171, [%rd7];
	ld.global.f32 	%f172, [%rd8];
	mul.f32 	%f173, %f171, %f172;
	st.global.f32 	[%rd101+20], %f173;
	ld.global.f32 	%f174, [%rd7];
	ld.global.f32 	%f175, [%rd8];
	mul.f32 	%f176, %f174, %f175;
	st.global.f32 	[%rd101+24], %f176;
	ld.global.f32 	%f177, [%rd7];
	ld.global.f32 	%f178, [%rd8];
	mul.f32 	%f179, %f177, %f178;
	st.global.f32 	[%rd101+28], %f179;
	add.s32 	%r194, %r194, 8;
$L__BB0_81:
	setp.eq.s32 	%p51, %r66, 0;
	@%p51 bra 	$L__BB0_88;
	setp.lt.u32 	%p52, %r67, 3;
	@%p52 bra 	$L__BB0_84;
	ld.global.f32 	%f180, [%rd7];
	ld.global.f32 	%f181, [%rd8];
	mul.f32 	%f182, %f180, %f181;
	add.s32 	%r167, %r73, %r194;
	mul.wide.s32 	%rd102, %r167, 4;
	add.s64 	%rd103, %rd3, %rd102;
	st.global.f32 	[%rd103], %f182;
	ld.global.f32 	%f183, [%rd7];
	ld.global.f32 	%f184, [%rd8];
	mul.f32 	%f185, %f183, %f184;
	st.global.f32 	[%rd103+4], %f185;
	ld.global.f32 	%f186, [%rd7];
	ld.global.f32 	%f187, [%rd8];
	mul.f32 	%f188, %f186, %f187;
	st.global.f32 	[%rd103+8], %f188;
	ld.global.f32 	%f189, [%rd7];
	ld.global.f32 	%f190, [%rd8];
	mul.f32 	%f191, %f189, %f190;
	st.global.f32 	[%rd103+12], %f191;
	add.s32 	%r194, %r194, 4;
$L__BB0_84:
	setp.eq.s32 	%p53, %r69, 0;
	@%p53 bra 	$L__BB0_88;
	setp.eq.s32 	%p54, %r69, 1;
	ld.global.f32 	%f192, [%rd7];
	ld.global.f32 	%f193, [%rd8];
	mul.f32 	%f194, %f192, %f193;
	add.s32 	%r168, %r73, %r194;
	mul.wide.s32 	%rd104, %r168, 4;
	add.s64 	%rd9, %rd3, %rd104;
	st.global.f32 	[%rd9], %f194;
	@%p54 bra 	$L__BB0_88;
	setp.eq.s32 	%p55, %r69, 2;
	ld.global.f32 	%f195, [%rd7];
	ld.global.f32 	%f196, [%rd8];
	mul.f32 	%f197, %f195, %f196;
	st.global.f32 	[%rd9+4], %f197;
	@%p55 bra 	$L__BB0_88;
	ld.global.f32 	%f198, [%rd7];
	ld.global.f32 	%f199, [%rd8];
	mul.f32 	%f200, %f198, %f199;
	st.global.f32 	[%rd9+8], %f200;
$L__BB0_88:
	add.s32 	%r190, %r190, 1;
	setp.ne.s32 	%p56, %r190, %r92;
	@%p56 bra 	$L__BB0_45;
$L__BB0_89:
	mul.lo.s32 	%r169, %r3, %r1;
	mul.lo.s32 	%r85, %r169, %r3;
	setp.eq.s32 	%p57, %r3, 0;
	@%p57 bra 	$L__BB0_92;
	mul.f32 	%f2, %f3, %f3;
	add.s32 	%r86, %r2, 2;
	cvta.to.global.u64 	%rd10, %rd12;
	mul.lo.s32 	%r87, %r3, %r3;
	mov.b32 	%r196, 0;
$L__BB0_91:
	add.s32 	%r171, %r196, %r85;
	mul.wide.s32 	%rd105, %r171, 4;
	add.s64 	%rd106, %rd10, %rd105;
	st.global.f32 	[%rd106], %f2;
	add.s32 	%r196, %r86, %r196;
	setp.lt.s32 	%p58, %r196, %r87;
	@%p58 bra 	$L__BB0_91;
$L__BB0_92:
	ld.param.u64 	%rd121, [setDomainPoolKernel_param_13];
	ld.param.u64 	%rd120, [setDomainPoolKernel_param_11];
	ld.param.u64 	%rd119, [setDomainPoolKernel_param_10];
	mul.wide.s32 	%rd107, %r4, 4;
	add.s64 	%rd108, %rd11, %rd107;
	cvta.to.global.u64 	%rd109, %rd120;
	mul.wide.s32 	%rd110, %r1, 8;
	add.s64 	%rd111, %rd109, %rd110;
	st.global.u64 	[%rd111], %rd108;
	mul.wide.s32 	%rd112, %r85, 4;
	add.s64 	%rd113, %rd12, %rd112;
	cvta.to.global.u64 	%rd114, %rd15;
	add.s64 	%rd115, %rd114, %rd110;
	st.global.u64 	[%rd115], %rd113;
	add.s64 	%rd116, %rd119, %rd112;
	cvta.to.global.u64 	%rd117, %rd121;
	add.s64 	%rd118, %rd117, %rd110;
	st.global.u64 	[%rd118], %rd116;
$L__BB0_93:
	ret;

}


// ===== COMPILED SASS (sm_100) =====

	.target	sm_100

	.elftype	@"ET_EXEC"


//--------------------- .note.nv.tkinfo           --------------------------
	.section	.note.nv.tkinfo,"",@"SHT_NOTE"
	.sectionflags	@"SHF_NOTE_NV_TKINFO"
	.tkinfo
        /*0018*/ 	.word	0x00000002
        /*0030*/ 	.string	""
        /*0030*/ 	.string	"ptxas"
        /*0030*/ 	.string	"Cuda compilation tools, release 13.0, V13.0.88"
        /*0030*/ 	.string	"Build cuda_13.0.r13.0/compiler.36424714_0"
        /*0030*/ 	.string	"-arch sm_100 -m 64 "



//--------------------- .note.nv.cuinfo           --------------------------
	.section	.note.nv.cuinfo,"",@"SHT_NOTE"
	.sectionflags	@"SHF_NOTE_NV_CUINFO"
        /*0018*/ 	.short	0x0002
        /*001a*/ 	.short	0x0064
        /*001c*/ 	.short	0x0082
	.zero		2


//--------------------- .nv.info                  --------------------------
	.section	.nv.info,"",@"SHT_CUDA_INFO"
	.align	4


	//----- nvinfo : EIATTR_REGCOUNT
	.align		4
        /*0000*/ 	.byte	0x04, 0x2f
        /*0002*/ 	.short	(.L_1 - .L_0)
	.align		4
.L_0:
        /*0004*/ 	.word	index@(setDomainPoolKernel)
        /*0008*/ 	.word	0x00000020


	//----- nvinfo : EIATTR_FRAME_SIZE
	.align		4
.L_1:
        /*000c*/ 	.byte	0x04, 0x11
        /*000e*/ 	.short	(.L_3 - .L_2)
	.align		4
.L_2:
        /*0010*/ 	.word	index@($__internal_0_$__cuda_sm3x_div_rn_noftz_f32_slowpath)
        /*0014*/ 	.word	0x00000000


	//----- nvinfo : EIATTR_FRAME_SIZE
	.align		4
.L_3:
        /*0018*/ 	.byte	0x04, 0x11
        /*001a*/ 	.short	(.L_5 - .L_4)
	.align		4
.L_4:
        /*001c*/ 	.word	index@(setDomainPoolKernel)
        /*0020*/ 	.word	0x00000000


	//----- nvinfo : EIATTR_MIN_STACK_SIZE
	.align		4
.L_5:
        /*0024*/ 	.byte	0x04, 0x12
        /*0026*/ 	.short	(.L_7 - .L_6)
	.align		4
.L_6:
        /*0028*/ 	.word	index@(setDomainPoolKernel)
        /*002c*/ 	.word	0x00000000
.L_7:


//--------------------- .nv.compat                --------------------------
	.section	.nv.compat,"",@"SHT_CUDA_COMPAT_INFO"
	.align	4
        /*0000*/ 	.byte	0x02, 0x09, 0x00, 0x00, 0x02, 0x02, 0x01, 0x00, 0x02, 0x05, 0x05, 0x00, 0x03, 0x07, 0x01, 0x01
        /*0010*/ 	.byte	0x02, 0x03, 0x00, 0x00, 0x02, 0x06, 0x01, 0x00, 0x04, 0x0b, 0x08, 0x00, 0x01, 0x00, 0x00, 0x00
        /*0020*/ 	.byte	0x00, 0x00, 0x00, 0x00


//--------------------- .nv.info.setDomainPoolKernel --------------------------
	.section	.nv.info.setDomainPoolKernel,"",@"SHT_CUDA_INFO"
	.sectionflags	@""
	.align	4


	//----- nvinfo : EIATTR_CUDA_API_VERSION
	.align		4
        /*0000*/ 	.byte	0x04, 0x37
        /*0002*/ 	.short	(.L_9 - .L_8)
.L_8:
        /*0004*/ 	.word	0x00000082


	//----- nvinfo : EIATTR_KPARAM_INFO
	.align		4
.L_9:
        /*0008*/ 	.byte	0x04, 0x17
        /*000a*/ 	.short	(.L_11 - .L_10)
.L_10:
        /*000c*/ 	.word	0x00000000
        /*0010*/ 	.short	0x000d
        /*0012*/ 	.short	0x0050
        /*0014*/ 	.byte	0x00, 0xf5, 0x21, 0x00


	//----- nvinfo : EIATTR_KPARAM_INFO
	.align		4
.L_11:
        /*0018*/ 	.byte	0x04, 0x17
        /*001a*/ 	.short	(.L_13 - .L_12)
.L_12:
        /*001c*/ 	.word	0x00000000
        /*0020*/ 	.short	0x000c
        /*0022*/ 	.short	0x0048
        /*0024*/ 	.byte	0x00, 0xf5, 0x21, 0x00


	//----- nvinfo : EIATTR_KPARAM_INFO
	.align		4
.L_13:
        /*0028*/ 	.byte	0x04, 0x17
        /*002a*/ 	.short	(.L_15 - .L_14)
.L_14:
        /*002c*/ 	.word	0x00000000
        /*0030*/ 	.short	0x000b
        /*0032*/ 	.short	0x0040
        /*0034*/ 	.byte	0x00, 0xf5, 0x21, 0x00


	//----- nvinfo : EIATTR_KPARAM_INFO
	.align		4
.L_15:
        /*0038*/ 	.byte	0x04, 0x17
        /*003a*/ 	.short	(.L_17 - .L_16)
.L_16:
        /*003c*/ 	.word	0x00000000
        /*0040*/ 	.short	0x000a
        /*0042*/ 	.short	0x0038
        /*0044*/ 	.byte	0x00, 0xf5, 0x21, 0x00


	//----- nvinfo : EIATTR_KPARAM_INFO
	.align		4
.L_17:
        /*0048*/ 	.byte	0x04, 0x17
        /*004a*/ 	.short	(.L_19 - .L_18)
.L_18:
        /*004c*/ 	.word	0x00000000
        /*0050*/ 	.short	0x0009
        /*0052*/ 	.short	0x0030
        /*0054*/ 	.byte	0x00, 0xf5, 0x21, 0x00


	//----- nvinfo : EIATTR_KPARAM_INFO
	.align		4
.L_19:
        /*0058*/ 	.byte	0x04, 0x17
        /*005a*/ 	.short	(.L_21 - .L_20)
.L_20:
        /*005c*/ 	.word	0x00000000
        /*0060*/ 	.short	0x0008
        /*0062*/ 	.short	0x0028
        /*0064*/ 	.byte	0x00, 0xf5, 0x21, 0x00


	//----- nvinfo : EIATTR_KPARAM_INFO
	.align		4
.L_21:
        /*0068*/ 	.byte	0x04, 0x17
        /*006a*/ 	.short	(.L_23 - .L_22)
.L_22:
        /*006c*/ 	.word	0x00000000
        /*0070*/ 	.short	0x0007
        /*0072*/ 	.short	0x0020
        /*0074*/ 	.byte	0x00, 0xf5, 0x21, 0x00


	//----- nvinfo : EIATTR_KPARAM_INFO
	.align		4
.L_23:
        /*0078*/ 	.byte	0x04, 0x17
        /*007a*/ 	.short	(.L_25 - .L_24)
.L_24:
        /*007c*/ 	.word	0x00000000
        /*0080*/ 	.short	0x0006
        /*0082*/ 	.short	0x0018
        /*0084*/ 	.byte	0x00, 0xf5, 0x21, 0x00


	//----- nvinfo : EIATTR_KPARAM_INFO
	.align		4
.L_25:
        /*0088*/ 	.byte	0x04, 0x17
        /*008a*/ 	.short	(.L_27 - .L_26)
.L_26:
        /*008c*/ 	.word	0x00000000
        /*0090*/ 	.short	0x0005
        /*0092*/ 	.short	0x0014
        /*0094*/ 	.byte	0x00, 0xf0, 0x11, 0x00


	//----- nvinfo : EIATTR_KPARAM_INFO
	.align		4
.L_27:
        /*0098*/ 	.byte	0x04, 0x17
        /*009a*/ 	.short	(.L_29 - .L_28)
.L_28:
        /*009c*/ 	.word	0x00000000
        /*00a0*/ 	.short	0x0004
        /*00a2*/ 	.short	0x0010
        /*00a4*/ 	.byte	0x00, 0xf0, 0x11, 0x00


	//----- nvinfo : EIATTR_KPARAM_INFO
	.align		4
.L_29:
        /*00a8*/ 	.byte	0x04, 0x17
        /*00aa*/ 	.short	(.L_31 - .L_30)
.L_30:
        /*00ac*/ 	.word	0x00000000
        /*00b0*/ 	.short	0x0003
        /*00b2*/ 	.short	0x000c
        /*00b4*/ 	.byte	0x00, 0xf0, 0x11, 0x00


	//----- nvinfo : EIATTR_KPARAM_INFO
	.align		4
.L_31:
        /*00b8*/ 	.byte	0x04, 0x17
        /*00ba*/ 	.short	(.L_33 - .L_32)
.L_32:
        /*00bc*/ 	.word	0x00000000
        /*00c0*/ 	.short	0x0002
        /*00c2*/ 	.short	0x0008
        /*00c4*/ 	.byte	0x00, 0xf0, 0x11, 0x00


	//----- nvinfo : EIATTR_KPARAM_INFO
	.align		4
.L_33:
        /*00c8*/ 	.byte	0x04, 0x17
        /*00ca*/ 	.short	(.L_35 - .L_34)
.L_34:
        /*00cc*/ 	.word	0x00000000
        /*00d0*/ 	.short	0x0001
        /*00d2*/ 	.short	0x0004
        /*00d4*/ 	.byte	0x00, 0xf0, 0x11, 0x00


	//----- nvinfo : EIATTR_KPARAM_INFO
	.align		4
.L_35:
        /*00d8*/ 	.byte	0x04, 0x17
        /*00da*/ 	.short	(.L_37 - .L_36)
.L_36:
        /*00dc*/ 	.word	0x00000000
        /*00e0*/ 	.short	0x0000
        /*00e2*/ 	.short	0x0000
        /*00e4*/ 	.byte	0x00, 0xf0, 0x11, 0x00


	//----- nvinfo : EIATTR_SPARSE_MMA_MASK
	.align		4
.L_37:
        /*00e8*/ 	.byte	0x03, 0x50
        /*00ea*/ 	.short	0x0000


	//----- nvinfo : EIATTR_MAXREG_COUNT
	.align		4
        /*00ec*/ 	.byte	0x03, 0x1b
        /*00ee*/ 	.short	0x00ff


	//----- nvinfo : EIATTR_MERCURY_ISA_VERSION
	.align		4
        /*00f0*/ 	.byte	0x03, 0x5f
        /*00f2*/ 	.short	0x0101


	//----- nvinfo : EIATTR_VRC_CTA_INIT_COUNT
	.align		4
        /*00f4*/ 	.byte	0x02, 0x4a
	.zero		1
	.zero		1


	//----- nvinfo : EIATTR_EXIT_INSTR_OFFSETS
	.align		4
        /*00f8*/ 	.byte	0x04, 0x1c
        /*00fa*/ 	.short	(.L_39 - .L_38)


	//   ....[0]....
.L_38:
        /*00fc*/ 	.word	0x00000070


	//   ....[1]....
        /*0100*/ 	.word	0x000040b0


	//----- nvinfo : EIATTR_CRS_STACK_SIZE
	.align		4
.L_39:
        /*0104*/ 	.byte	0x04, 0x1e
        /*0106*/ 	.short	(.L_41 - .L_40)
.L_40:
        /*0108*/ 	.word	0x00000000


	//----- nvinfo : EIATTR_CBANK_PARAM_SIZE
	.align		4
.L_41:
        /*010c*/ 	.byte	0x03, 0x19
        /*010e*/ 	.short	0x0058


	//----- nvinfo : EIATTR_PARAM_CBANK
	.align		4
        /*0110*/ 	.byte	0x04, 0x0a
        /*0112*/ 	.short	(.L_43 - .L_42)
	.align		4
.L_42:
        /*0114*/ 	.word	index@(.nv.constant0.setDomainPoolKernel)
        /*0118*/ 	.short	0x0380
        /*011a*/ 	.short	0x0058


	//----- nvinfo : EIATTR_SW_WAR
	.align		4
.L_43:
        /*011c*/ 	.byte	0x04, 0x36
        /*011e*/ 	.short	(.L_45 - .L_44)
.L_44:
        /*0120*/ 	.word	0x00000008
.L_45:


//--------------------- .nv.callgraph             --------------------------
	.section	.nv.callgraph,"",@"SHT_CUDA_CALLGRAPH"
	.align	4
	.sectionentsize	8
	.align		4
        /*0000*/ 	.word	0x00000000
	.align		4
        /*0004*/ 	.word	0xffffffff
	.align		4
        /*0008*/ 	.word	0x00000000
	.align		4
        /*000c*/ 	.word	0xfffffffe
	.align		4
        /*0010*/ 	.word	0x00000000
	.align		4
        /*0014*/ 	.word	0xfffffffd
	.align		4
        /*0018*/ 	.word	0x00000000
	.align		4
        /*001c*/ 	.word	0xfffffffc


//--------------------- .text.setDomainPoolKernel --------------------------
	.section	.text.setDomainPoolKernel,"ax",@progbits
	.align	128
        .global         setDomainPoolKernel
        .type           setDomainPoolKernel,@function
        .size           setDomainPoolKernel,(.L_x_105 - setDomainPoolKernel)
        .other          setDomainPoolKernel,@"STO_CUDA_ENTRY STV_DEFAULT"
setDomainPoolKernel:
.text.setDomainPoolKernel:
[----:B------:R-:W-:Y:S01]  /*0000*/  LDC R1, c[0x0][0x37c] ;  /* 0x0000df00ff017b82 */ /* 0x000fe20000000800 */
[----:B------:R-:W0:Y:S07]  /*0010*/  S2R R3, SR_TID.X ;  /* 0x0000000000037919 */ /* 0x000e2e0000002100 */
[----:B------:R-:W0:Y:S08]  /*0020*/  S2UR UR4, SR_CTAID.X ;  /* 0x00000000000479c3 */ /* 0x000e300000002500 */
[----:B------:R-:W0:Y:S08]  /*0030*/  LDC R16, c[0x0][0x360] ;  /* 0x0000d800ff107b82 */ /* 0x000e300000000800 */
[----:B------:R-:W1:Y:S01]  /*0040*/  LDC R5, c[0x0][0x380] ;  /* 0x0000e000ff057b82 */ /* 0x000e620000000800 */
[----:B0-----:R-:W-:-:S05]  /*0050*/  IMAD R16, R16, UR4, R3 ;  /* 0x0000000410107c24 */ /* 0x001fca000f8e0203 */
[----:B-1----:R-:W-:-:S13]  /*0060*/  ISETP.GE.AND P0, PT, R16, R5, PT ;  /* 0x000000051000720c */ /* 0x002fda0003f06270 */
[----:B------:R-:W-:Y:S05]  /*0070*/  @P0 EXIT ;  /* 0x000000000000094d */ /* 0x000fea0003800000 */
[----:B------:R-:W0:Y:S01]  /*0080*/  LDC R3, c[0x0][0x384] ;  /* 0x0000e100ff037b82 */ /* 0x000e220000000800 */
[----:B------:R-:W1:Y:S01]  /*0090*/  LDCU.64 UR4, c[0x0][0x388] ;  /* 0x00007100ff0477ac */ /* 0x000e620008000a00 */
[----:B------:R-:W2:Y:S01]  /*00a0*/  LDCU.64 UR8, c[0x0][0x358] ;  /* 0x00006b00ff0877ac */ /* 0x000ea20008000a00 */
[----:B-1----:R-:W-:Y:S01]  /*00b0*/  UIADD3 UR4, UPT, UPT, UR4, -0x1, URZ ;  /* 0xffffffff04047890 */ /* 0x002fe2000fffe0ff */
[----:B------:R-:W-:Y:S02]  /*00c0*/  MOV R17, UR5 ;  /* 0x0000000500117c02 */ /* 0x000fe40008000f00 */
[----:B0-----:R-:W-:Y:S01]  /*00d0*/  ISETP.GE.AND P0, PT, R3, 0x1, PT ;  /* 0x000000010300780c */ /* 0x001fe20003f06270 */
[----:B------:R-:W-:Y:S02]  /*00e0*/  IMAD R12, R16, R3, RZ ;  /* 0x00000003100c7224 */ /* 0x000fe400078e02ff */
[----:B------:R-:W-:-:S04]  /*00f0*/  IMAD R13, R17, UR4, RZ ;  /* 0x00000004110d7c24 */ /* 0x000fc8000f8e02ff */
[----:B------:R-:W-:-:S06]  /*0100*/  IMAD R12, R13, R12, R12 ;  /* 0x0000000c0d0c7224 */ /* 0x000fcc00078e020c */
[----:B--2---:R-:W-:Y:S05]  /*0110*/  @!P0 BRA `(.L_x_0) ;  /* 0x0000000400948947 */ /* 0x004fea0003800000 */
[C---:B------:R-:W-:Y:S01]  /*0120*/  ISETP.GE.U32.AND P2, PT, R3.reuse, 0x8, PT ;  /* 0x000000080300780c */ /* 0x040fe20003f46070 */
[----:B------:R-:W-:Y:S01]  /*0130*/  HFMA2 R9, -RZ, RZ, 0, 0 ;  /* 0x00000000ff097431 */ /* 0x000fe200000001ff */
[----:B------:R-:W-:-:S04]  /*0140*/  LOP3.LUT R0, R3, 0x7, RZ, 0xc0, !PT ;  /* 0x0000000703007812 */ /* 0x000fc800078ec0ff */
[----:B------:R-:W-:-:S07]  /*0150*/  ISETP.NE.AND P1, PT, R0, RZ, PT ;  /* 0x000000ff0000720c */ /* 0x000fce0003f25270 */
[----:B------:R-:W-:Y:S06]  /*0160*/  @!P2 BRA `(.L_x_1) ;  /* 0x000000000044a947 */ /* 0x000fec0003800000 */
[----:B------:R-:W0:Y:S01]  /*0170*/  LDC.64 R10, c[0x0][0x3a8] ;  /* 0x0000ea00ff0a7b82 */ /* 0x000e220000000a00 */
[----:B------:R-:W-:Y:S01]  /*0180*/  LOP3.LUT R9, R3, 0x7ffffff8, RZ, 0xc0, !PT ;  /* 0x7ffffff803097812 */ /* 0x000fe200078ec0ff */
[----:B------:R-:W-:Y:S01]  /*0190*/  UMOV UR4, URZ ;  /* 0x000000ff00047c82 */ /* 0x000fe20008000000 */
[----:B------:R-:W-:-:S07]  /*01a0*/  MOV R15, 0x3f800000 ;  /* 0x3f800000000f7802 */ /* 0x000fce0000000f00 */
.L_x_2:
[----:B-1----:R-:W-:Y:S01]  /*01b0*/  IADD3 R7, PT, PT, R12, UR4, RZ ;  /* 0x000000040c077c10 */ /* 0x002fe2000fffe0ff */
[----:B------:R-:W-:-:S04]  /*01c0*/  UIADD3 UR4, UPT, UPT, UR4, 0x8, URZ ;  /* 0x0000000804047890 */ /* 0x000fc8000fffe0ff */
[----:B0-----:R-:W-:Y:S02]  /*01d0*/  IMAD.WIDE R6, R7, 0x4, R10 ;  /* 0x0000000407067825 */ /* 0x001fe400078e020a */
[----:B------:R-:W-:-:S03]  /*01e0*/  ISETP.NE.AND P2, PT, R9, UR4, PT ;  /* 0x0000000409007c0c */ /* 0x000fc6000bf45270 */
[----:B------:R1:W-:Y:S04]  /*01f0*/  STG.E desc[UR8][R6.64], R15 ;  /* 0x0000000f06007986 */ /* 0x0003e8000c101908 */
[----:B------:R1:W-:Y:S04]  /*0200*/  STG.E desc[UR8][R6.64+0x4], R15 ;  /* 0x0000040f06007986 */ /* 0x0003e8000c101908 */
[----:B------:R1:W-:Y:S04]  /*0210*/  STG.E desc[UR8][R6.64+0x8], R15 ;  /* 0x0000080f06007986 */ /* 0x0003e8000c101908 */
[----:B------:R1:W-:Y:S04]  /*0220*/  STG.E desc[UR8][R6.64+0xc], R15 ;  /* 0x00000c0f06007986 */ /* 0x0003e8000c101908 */
[----:B------:R1:W-:Y:S04]  /*0230*/  STG.E desc[UR8][R6.64+0x10], R15 ;  /* 0x0000100f06007986 */ /* 0x0003e8000c101908 */
[----:B------:R1:W-:Y:S04]  /*0240*/  STG.E desc[UR8][R6.64+0x14], R15 ;  /* 0x0000140f06007986 */ /* 0x0003e8000c101908 */
[----:B------:R1:W-:Y:S04]  /*0250*/  STG.E desc[UR8][R6.64+0x18], R15 ;  /* 0x0000180f06007986 */ /* 0x0003e8000c101908 */
[----:B------:R1:W-:Y:S01]  /*0260*/  STG.E desc[UR8][R6.64+0x1c], R15 ;  /* 0x00001c0f06007986 */ /* 0x0003e2000c101908 */
[----:B------:R-:W-:Y:S05]  /*0270*/  @P2 BRA `(.L_x_2) ;  /* 0xfffffffc00cc2947 */ /* 0x000fea000383ffff */
.L_x_1:
[----:B------:R-:W-:Y:S05]  /*0280*/  @!P1 BRA `(.L_x_3) ;  /* 0x0000000000789947 */ /* 0x000fea0003800000 */
[----:B------:R-:W-:Y:S02]  /*0290*/  ISETP.GE.U32.AND P2, PT, R0, 0x4, PT ;  /* 0x000000040000780c */ /* 0x000fe40003f46070 */
[----:B------:R-:W-:-:S04]  /*02a0*/  LOP3.LUT R2, R3, 0x3, RZ, 0xc0, !PT ;  /* 0x0000000303027812 */ /* 0x000fc800078ec0ff */
[----:B------:R-:W-:-:S07]  /*02b0*/  ISETP.NE.AND P3, PT, R2, RZ, PT ;  /* 0x000000ff0200720c */ /* 0x000fce0003f65270 */
[----:B------:R-:W-:Y:S06]  /*02c0*/  @!P2 BRA `(.L_x_4) ;  /* 0x000000000024a947 */ /* 0x000fec0003800000 */
[----:B-1----:R-:W0:Y:S01]  /*02d0*/  LDC.64 R6, c[0x0][0x3a8] ;  /* 0x0000ea00ff067b82 */ /* 0x002e220000000a00 */
[----:B------:R-:W-:Y:S02]  /*02e0*/  IADD3 R11, PT, PT, R12, R9, RZ ;  /* 0x000000090c0b7210 */ /* 0x000fe40007ffe0ff */
[----:B------:R-:W-:Y:S02]  /*02f0*/  MOV R15, 0x3f800000 ;  /* 0x3f800000000f7802 */ /* 0x000fe40000000f00 */
[----:B------:R-:W-:Y:S01]  /*0300*/  IADD3 R9, PT, PT, R9, 0x4, RZ ;  /* 0x0000000409097810 */ /* 0x000fe20007ffe0ff */
[----:B0-----:R-:W-:-:S05]  /*0310*/  IMAD.WIDE R6, R11, 0x4, R6 ;  /* 0x000000040b067825 */ /* 0x001fca00078e0206 */
[----:B------:R0:W-:Y:S04]  /*0320*/  STG.E desc[UR8][R6.64], R15 ;  /* 0x0000000f06007986 */ /* 0x0001e8000c101908 */
[----:B------:R0:W-:Y:S04]  /*0330*/  STG.E desc[UR8][R6.64+0x4], R15 ;  /* 0x0000040f06007986 */ /* 0x0001e8000c101908 */
[----:B------:R0:W-:Y:S04]  /*0340*/  STG.E desc[UR8][R6.64+0x8], R15 ;  /* 0x0000080f06007986 */ /* 0x0001e8000c101908 */
[----:B------:R0:W-:Y:S02]  /*0350*/  STG.E desc[UR8][R6.64+0xc], R15 ;  /* 0x00000c0f06007986 */ /* 0x0001e4000c101908 */
.L_x_4:
[----:B------:R-:W-:Y:S05]  /*0360*/  @!P3 BRA `(.L_x_3) ;  /* 0x000000000040b947 */ /* 0x000fea0003800000 */
[----:B------:R-:W-:Y:S02]  /*0370*/  LOP3.LUT R4, R3, 0x1, RZ, 0xc0, !PT ;  /* 0x0000000103047812 */ /* 0x000fe400078ec0ff */
[----:B------:R-:W-:Y:S02]  /*0380*/  ISETP.NE.AND P2, PT, R2, 0x1, PT ;  /* 0x000000010200780c */ /* 0x000fe40003f45270 */
[----:B------:R-:W-:-:S13]  /*0390*/  ISETP.NE.U32.AND P3, PT, R4, 0x1, PT ;  /* 0x000000010400780c */ /* 0x000fda0003f65070 */
[----:B01----:R-:W0:Y:S01]  /*03a0*/  @!P3 LDC.64 R6, c[0x0][0x3a8] ;  /* 0x0000ea00ff06bb82 */ /* 0x003e220000000a00 */
[----:B------:R-:W-:Y:S05]  /*03b0*/  @!P2 BRA `(.L_x_5) ;  /* 0x00000000001ca947 */ /* 0x000fea0003800000 */
[----:B------:R-:W1:Y:S01]  /*03c0*/  LDC.64 R10, c[0x0][0x3a8] ;  /* 0x0000ea00ff0a7b82 */ /* 0x000e620000000a00 */
[----:B------:R-:W-:Y:S01]  /*03d0*/  IADD3 R15, PT, PT, R12, R9, RZ ;  /* 0x000000090c0f7210 */ /* 0x000fe20007ffe0ff */
[----:B------:R-:W-:Y:S01]  /*03e0*/  HFMA2 R19, -RZ, RZ, 1.875, 0 ;  /* 0x3f800000ff137431 */ /* 0x000fe200000001ff */
[----:B------:R-:W-:-:S03]  /*03f0*/  IADD3 R9, PT, PT, R9, 0x2, RZ ;  /* 0x0000000209097810 */ /* 0x000fc60007ffe0ff */
[----:B-1----:R-:W-:-:S05]  /*0400*/  IMAD.WIDE R10, R15, 0x4, R10 ;  /* 0x000000040f0a7825 */ /* 0x002fca00078e020a */
[----:B------:R1:W-:Y:S04]  /*0410*/  STG.E desc[UR8][R10.64], R19 ;  /* 0x000000130a007986 */ /* 0x0003e8000c101908 */
[----:B------:R1:W-:Y:S02]  /*0420*/  STG.E desc[UR8][R10.64+0x4], R19 ;  /* 0x000004130a007986 */ /* 0x0003e4000c101908 */
.L_x_5:
[----:B------:R-:W-:Y:S02]  /*0430*/  @!P3 IADD3 R9, PT, PT, R12, R9, RZ ;  /* 0x000000090c09b210 */ /* 0x000fe40007ffe0ff */
[----:B-1----:R-:W-:-:S03]  /*0440*/  @!P3 MOV R11, 0x3f800000 ;  /* 0x3f800000000bb802 */ /* 0x002fc60000000f00 */
[----:B0-----:R-:W-:-:S05]  /*0450*/  @!P3 IMAD.WIDE R6, R9, 0x4, R6 ;  /* 0x000000040906b825 */ /* 0x001fca00078e0206 */
[----:B------:R2:W-:Y:S02]  /*0460*/  @!P3 STG.E desc[UR8][R6.64], R11 ;  /* 0x0000000b0600b986 */ /* 0x0005e4000c101908 */
.L_x_3:
[----:B------:R-:W-:Y:S02]  /*0470*/  IADD3 R2, PT, PT, R3, -0x1, RZ ;  /* 0xffffffff03027810 */ /* 0x000fe40007ffe0ff */
[----:B01----:R-:W-:Y:S02]  /*0480*/  MOV R15, RZ ;  /* 0x000000ff000f7202 */ /* 0x003fe40000000f00 */
[----:B------:R-:W-:Y:S02]  /*0490*/  ISETP.GE.U32.AND P2, PT, R2, 0x7, PT ;  /* 0x000000070200780c */ /* 0x000fe40003f46070 */
[----:B------:R-:W-:-:S11]  /*04a0*/  IADD3 R2, PT, PT, R12, R3, RZ ;  /* 0x000000030c027210 */ /* 0x000fd60007ffe0ff */
[----:B------:R-:W-:Y:S05]  /*04b0*/  @!P2 BRA `(.L_x_6) ;  /* 0x000000000040a947 */ /* 0x000fea0003800000 */
[----:B------:R-:W0:Y:S01]  /*04c0*/  LDC.64 R8, c[0x0][0x3a8] ;  /* 0x0000ea00ff087b82 */ /* 0x000e220000000a00 */
[----:B------:R-:W-:Y:S01]  /*04d0*/  LOP3.LUT R15, R3, 0x7ffffff8, RZ, 0xc0, !PT ;  /* 0x7ffffff8030f7812 */ /* 0x000fe200078ec0ff */
[----:B------:R-:W-:-:S06]  /*04e0*/  UMOV UR4, URZ ;  /* 0x000000ff00047c82 */ /* 0x000fcc0008000000 */
.L_x_7:
[----:B-12---:R-:W-:Y:S01]  /*04f0*/  IADD3 R7, PT, PT, R2, UR4, RZ ;  /* 0x0000000402077c10 */ /* 0x006fe2000fffe0ff */
[----:B------:R-:W-:-:S04]  /*0500*/  UIADD3 UR4, UPT, UPT, UR4, 0x8, URZ ;  /* 0x0000000804047890 */ /* 0x000fc8000fffe0ff */
[----:B0-----:R-:W-:Y:S02]  /*0510*/  IMAD.WIDE R6, R7, 0x4, R8 ;  /* 0x0000000407067825 */ /* 0x001fe400078e0208 */
[----:B------:R-:W-:-:S03]  /*0520*/  ISETP.NE.AND P2, PT, R15, UR4, PT ;  /* 0x000000040f007c0c */ /* 0x000fc6000bf45270 */
[----:B------:R1:W-:Y:S04]  /*0530*/  STG.E desc[UR8][R6.64], RZ ;  /* 0x000000ff06007986 */ /* 0x0003e8000c101908 */
[----:B------:R1:W-:Y:S04]  /*0540*/  STG.E desc[UR8][R6.64+0x4], RZ ;  /* 0x000004ff06007986 */ /* 0x0003e8000c101908 */
[----:B------:R1:W-:Y:S04]  /*0550*/  STG.E desc[UR8][R6.64+0x8], RZ ;  /* 0x000008ff06007986 */ /* 0x0003e8000c101908 */
[----:B------:R1:W-:Y:S04]  /*0560*/  STG.E desc[UR8][R6.64+0xc], RZ ;  /* 0x00000cff06007986 */ /* 0x0003e8000c101908 */
[----:B------:R1:W-:Y:S04]  /*0570*/  STG.E desc[UR8][R6.64+0x10], RZ ;  /* 0x000010ff06007986 */ /* 0x0003e8000c101908 */
[----:B------:R1:W-:Y:S04]  /*0580*/  STG.E desc[UR8][R6.64+0x14], RZ ;  /* 0x000014ff06007986 */ /* 0x0003e8000c101908 */
[----:B------:R1:W-:Y:S04]  /*0590*/  STG.E desc[UR8][R6.64+0x18], RZ ;  /* 0x000018ff06007986 */ /* 0x0003e8000c101908 */
[----:B------:R1:W-:Y:S01]  /*05a0*/  STG.E desc[UR8][R6.64+0x1c], RZ ;  /* 0x00001cff06007986 */ /* 0x0003e2000c101908 */
[----:B------:R-:W-:Y:S05]  /*05b0*/  @P2 BRA `(.L_x_7) ;  /* 0xfffffffc00cc2947 */ /* 0x000fea000383ffff */
.L_x_6:
[----:B------:R-:W-:Y:S05]  /*05c0*/  @!P1 BRA `(.L_x_0) ;  /* 0x0000000000689947 */ /* 0x000fea0003800000 */
[----:B------:R-:W-:Y:S02]  /*05d0*/  ISETP.GE.U32.AND P1, PT, R0, 0x4, PT ;  /* 0x000000040000780c */ /* 0x000fe40003f26070 */
[----:B------:R-:W-:-:S04]  /*05e0*/  LOP3.LUT R4, R3, 0x3, RZ, 0xc0, !PT ;  /* 0x0000000303047812 */ /* 0x000fc800078ec0ff */
[----:B------:R-:W-:-:S07]  /*05f0*/  ISETP.NE.AND P2, PT, R4, RZ, PT ;  /* 0x000000ff0400720c */ /* 0x000fce0003f45270 */
[----:B------:R-:W-:Y:S06]  /*0600*/  @!P1 BRA `(.L_x_8) ;  /* 0x0000000000209947 */ /* 0x000fec0003800000 */
[----:B-12---:R-:W0:Y:S01]  /*0610*/  LDC.64 R6, c[0x0][0x3a8] ;  /* 0x0000ea00ff067b82 */ /* 0x006e220000000a00 */
[----:B------:R-:W-:Y:S02]  /*0620*/  IADD3 R9, PT, PT, R2, R15, RZ ;  /* 0x0000000f02097210 */ /* 0x000fe40007ffe0ff */
[----:B------:R-:W-:-:S03]  /*0630*/  IADD3 R15, PT, PT, R15, 0x4, RZ ;  /* 0x000000040f0f7810 */ /* 0x000fc60007ffe0ff */
[----:B0-----:R-:W-:-:S05]  /*0640*/  IMAD.WIDE R6, R9, 0x4, R6 ;  /* 0x0000000409067825 */ /* 0x001fca00078e0206 */
[----:B------:R0:W-:Y:S04]  /*0650*/  STG.E desc[UR8][R6.64], RZ ;  /* 0x000000ff06007986 */ /* 0x0001e8000c101908 */
[----:B------:R0:W-:Y:S04]  /*0660*/  STG.E desc[UR8][R6.64+0x4], RZ ;  /* 0x000004ff06007986 */ /* 0x0001e8000c101908 */
[----:B------:R0:W-:Y:S04]  /*0670*/  STG.E desc[UR8][R6.64+0x8], RZ ;  /* 0x000008ff06007986 */ /* 0x0001e8000c101908 */
[----:B------:R0:W-:Y:S02]  /*0680*/  STG.E desc[UR8][R6.64+0xc], RZ ;  /* 0x00000cff06007986 */ /* 0x0001e4000c101908 */
.L_x_8:
[----:B------:R-:W-:Y:S05]  /*0690*/  @!P2 BRA `(.L_x_0) ;  /* 0x000000000034a947 */ /* 0x000fea0003800000 */
[----:B------:R-:W-:Y:S02]  /*06a0*/  LOP3.LUT R0, R3, 0x1, RZ, 0xc0, !PT ;  /* 0x0000000103007812 */ /* 0x000fe400078ec0ff */
[----:B------:R-:W-:Y:S02]  /*06b0*/  ISETP.NE.AND P1, PT, R4, 0x1, PT ;  /* 0x000000010400780c */ /* 0x000fe40003f25270 */
[----:B------:R-:W-:-:S11]  /*06c0*/  ISETP.NE.U32.AND P2, PT, R0, 0x1, PT ;  /* 0x000000010000780c */ /* 0x000fd60003f45070 */
[----:B012---:R-:W0:Y:S01]  /*06d0*/  @P1 LDC.64 R6, c[0x0][0x3a8] ;  /* 0x0000ea00ff061b82 */ /* 0x007e220000000a00 */
[----:B------:R-:W-:Y:S02]  /*06e0*/  @P1 IADD3 R9, PT, PT, R2, R15, RZ ;  /* 0x0000000f02091210 */ /* 0x000fe40007ffe0ff */
[----:B------:R-:W-:-:S04]  /*06f0*/  @P1 IADD3 R15, PT, PT, R15, 0x2, RZ ;  /* 0x000000020f0f1810 */ /* 0x000fc80007ffe0ff */
[----:B------:R-:W-:Y:S01]  /*0700*/  @!P2 IADD3 R15, PT, PT, R2, R15, RZ ;  /* 0x0000000f020fa210 */ /* 0x000fe20007ffe0ff */
[----:B------:R-:W1:Y:S01]  /*0710*/  @!P2 LDC.64 R10, c[0x0][0x3a8] ;  /* 0x0000ea00ff0aab82 */ /* 0x000e620000000a00 */
[----:B0-----:R-:W-:-:S05]  /*0720*/  @P1 IMAD.WIDE R8, R9, 0x4, R6 ;  /* 0x0000000409081825 */ /* 0x001fca00078e0206 */
[----:B------:R3:W-:Y:S01]  /*0730*/  @P1 STG.E desc[UR8][R8.64], RZ ;  /* 0x000000ff08001986 */ /* 0x0007e2000c101908 */
[----:B-1----:R-:W-:-:S03]  /*0740*/  @!P2 IMAD.WIDE R6, R15, 0x4, R10 ;  /* 0x000000040f06a825 */ /* 0x002fc600078e020a */
[----:B------:R3:W-:Y:S04]  /*0750*/  @P1 STG.E desc[UR8][R8.64+0x4], RZ ;  /* 0x000004ff08001986 */ /* 0x0007e8000c101908 */
[----:B------:R3:W-:Y:S02]  /*0760*/  @!P2 STG.E desc[UR8][R6.64], RZ ;  /* 0x000000ff0600a986 */ /* 0x0007e4000c101908 */
.L_x_0:
[----:B------:R-:W-:-:S13]  /*0770*/  ISETP.GE.AND P1, PT, R17, 0x1, PT ;  /* 0x000000011100780c */ /* 0x000fda0003f26270 */
[----:B------:R-:W-:Y:S05]  /*0780*/  @!P1 BRA `(.L_x_9) ;  /* 0x0000002800c49947 */ /* 0x000fea0003800000 */
[----:B--2---:R-:W-:Y:S01]  /*0790*/  LEA.HI R11, R5, R5, RZ, 0x1 ;  /* 0x00000005050b7211 */ /* 0x004fe200078f08ff */
[----:B------:R-:W-:Y:S06]  /*07a0*/  @!P0 BRA `(.L_x_9) ;  /* 0x0000002800bc8947 */ /* 0x000fec0003800000 */
[----:B------:R-:W-:Y:S01]  /*07b0*/  SHF.R.S32.HI R11, RZ, 0x1, R11 ;  /* 0x00000001ff0b7819 */ /* 0x000fe2000001140b */
[----:B------:R-:W2:Y:S01]  /*07c0*/  LDCU UR7, c[0x0][0x390] ;  /* 0x00007200ff0777ac */ /* 0x000ea20008000800 */
[----:B------:R-:W-:Y:S02]  /*07d0*/  IABS R10, R16 ;  /* 0x00000010000a7213 */ /* 0x000fe40000000000 */
[----:B01-3--:R-:W-:Y:S01]  /*07e0*/  IABS R7, R11 ;  /* 0x0000000b00077213 */ /* 0x00bfe20000000000 */
[----:B------:R-:W-:Y:S01]  /*07f0*/  UMOV UR5, 0x1 ;  /* 0x0000000100057882 */ /* 0x000fe20000000000 */
[----:B------:R-:W-:Y:S02]  /*0800*/  ISETP.GE.AND P2, PT, R16, RZ, PT ;  /* 0x000000ff1000720c */ /* 0x000fe40003f46270 */
[----:B------:R-:W0:Y:S01]  /*0810*/  I2F.RP R0, R7 ;  /* 0x0000000700007306 */ /* 0x000e220000209400 */
[C---:B------:R-:W-:Y:S02]  /*0820*/  LOP3.LUT R8, R3.reuse, 0x3, RZ, 0xc0, !PT ;  /* 0x0000000303087812 */ /* 0x040fe400078ec0ff */
[----:B------:R-:W-:-:S05]  /*0830*/  LOP3.LUT R6, R3, 0x7ffffff0, RZ, 0xc0, !PT ;  /* 0x7ffffff003067812 */ /* 0x000fca00078ec0ff */
[----:B0-----:R-:W0:Y:S02]  /*0840*/  MUFU.RCP R0, R0 ;  /* 0x0000000000007308 */ /* 0x001e240000001000 */
[----:B0-----:R-:W-:-:S06]  /*0850*/  IADD3 R4, PT, PT, R0, 0xffffffe, RZ ;  /* 0x0ffffffe00047810 */ /* 0x001fcc0007ffe0ff */
[----:B------:R0:W1:Y:S02]  /*0860*/  F2I.FTZ.U32.TRUNC.NTZ R5, R4 ;  /* 0x0000000400057305 */ /* 0x000064000021f000 */
[----:B0-----:R-:W-:Y:S01]  /*0870*/  HFMA2 R4, -RZ, RZ, 0, 0 ;  /* 0x00000000ff047431 */ /* 0x001fe200000001ff */
[----:B-1----:R-:W-:-:S05]  /*0880*/  IADD3 R2, PT, PT, RZ, -R5, RZ ;  /* 0x80000005ff027210 */ /* 0x002fca0007ffe0ff */
[----:B------:R-:W-:Y:S01]  /*0890*/  IMAD R9, R2, R7, RZ ;  /* 0x0000000702097224 */ /* 0x000fe200078e02ff */
[----:B------:R-:W-:-:S03]  /*08a0*/  IABS R2, R11 ;  /* 0x0000000b00027213 */ /* 0x000fc60000000000 */
[----:B------:R-:W-:Y:S01]  /*08b0*/  IMAD.HI.U32 R5, R5, R9, R4 ;  /* 0x0000000905057227 */ /* 0x000fe200078e0004 */
[----:B------:R-:W-:Y:S02]  /*08c0*/  IADD3 R0, PT, PT, RZ, -R2, RZ ;  /* 0x80000002ff007210 */ /* 0x000fe40007ffe0ff */
[C---:B------:R-:W-:Y:S02]  /*08d0*/  LOP3.LUT R9, R3.reuse, 0x7, RZ, 0xc0, !PT ;  /* 0x0000000703097812 */ /* 0x040fe400078ec0ff */
[----:B------:R-:W-:Y:S01]  /*08e0*/  IADD3 R4, PT, PT, R3, -0x1, RZ ;  /* 0xffffffff03047810 */ /* 0x000fe20007ffe0ff */
[----:B------:R-:W-:-:S04]  /*08f0*/  IMAD.HI.U32 R5, R5, R10, RZ ;  /* 0x0000000a05057227 */ /* 0x000fc800078e00ff */
[----:B------:R-:W-:Y:S01]  /*0900*/  IMAD R10, R5, R0, R10 ;  /* 0x00000000050a7224 */ /* 0x000fe200078e020a */
[C---:B------:R-:W-:Y:S02]  /*0910*/  LEA.HI R0, R3.reuse, R3, RZ, 0x1 ;  /* 0x0000000303007211 */ /* 0x040fe400078f08ff */
[----:B------:R-:W-:Y:S02]  /*0920*/  LOP3.LUT R5, R3, 0xf, RZ, 0xc0, !PT ;  /* 0x0000000f03057812 */ /* 0x000fe400078ec0ff */
[----:B------:R-:W-:-:S13]  /*0930*/  ISETP.GT.U32.AND P0, PT, R7, R10, PT ;  /* 0x0000000a0700720c */ /* 0x000fda0003f04070 */
[----:B------:R-:W-:Y:S02]  /*0940*/  @!P0 IADD3 R10, PT, PT, R10, -R7, RZ ;  /* 0x800000070a0a8210 */ /* 0x000fe40007ffe0ff */
[----:B------:R-:W-:Y:S02]  /*0950*/  ISETP.NE.AND P0, PT, R11, RZ, PT ;  /* 0x000000ff0b00720c */ /* 0x000fe40003f05270 */
[----:B------:R-:W-:-:S13]  /*0960*/  ISETP.GT.U32.AND P1, PT, R7, R10, PT ;  /* 0x0000000a0700720c */ /* 0x000fda0003f24070 */
[----:B------:R-:W-:Y:S02]  /*0970*/  @!P1 IADD3 R10, PT, PT, R10, -R7, RZ ;  /* 0x800000070a0a9210 */ /* 0x000fe40007ffe0ff */
[----:B------:R-:W-:Y:S02]  /*0980*/  LOP3.LUT R7, R3, 0x7ffffffc, RZ, 0xc0, !PT ;  /* 0x7ffffffc03077812 */ /* 0x000fe400078ec0ff */
[----:B------:R-:W-:Y:S02]  /*0990*/  @!P2 IADD3 R10, PT, PT, -R10, RZ, RZ ;  /* 0x000000ff0a0aa210 */ /* 0x000fe40007ffe1ff */
[----:B------:R-:W-:Y:S02]  /*09a0*/  SHF.R.S32.HI R3, RZ, 0x1, R0 ;  /* 0x00000001ff037819 */ /* 0x000fe40000011400 */
[----:B--2---:R-:W-:-:S07]  /*09b0*/  @!P0 LOP3.LUT R10, RZ, R11, RZ, 0x33, !PT ;  /* 0x0000000bff0a8212 */ /* 0x004fce00078e33ff */
.L_x_83:
[----:B0-----:R-:W0:Y:S02]  /*09c0*/  LDCU UR4, c[0x0][0x390] ;  /* 0x00007200ff0477ac */ /* 0x001e240008000800 */
[----:B0-----:R-:W-:-:S04]  /*09d0*/  UIMAD UR6, UR5, UR4, URZ ;  /* 0x00000004050672a4 */ /* 0x001fc8000f8e02ff */
[----:B------:R-:W-:-:S09]  /*09e0*/  UISETP.GT.AND UP0, UPT, UR6, URZ, UPT ;  /* 0x000000ff0600728c */ /* 0x000fd2000bf04270 */
[----:B-1----:R-:W-:Y:S05]  /*09f0*/  BRA.U !UP0, `(.L_x_10) ;  /* 0x00000009085c7547 */ /* 0x002fea000b800000 */
[----:B------:R-:W0:Y:S01]  /*0a00*/  LDC R15, c[0x0][0x384] ;  /* 0x0000e100ff0f7b82 */ /* 0x000e220000000800 */
[----:B------:R-:W1:Y:S02]  /*0a10*/  LDCU UR4, c[0x0][0x38c] ;  /* 0x00007180ff0477ac */ /* 0x000e640008000800 */
[----:B-1----:R-:W-:Y:S02]  /*0a20*/  UIADD3 UR4, UPT, UPT, -UR5, UR4, URZ ;  /* 0x0000000405047290 */ /* 0x002fe4000fffe1ff */
[----:B0-----:R-:W-:-:S04]  /*0a30*/  IMAD R0, R15, UR5, R12 ;  /* 0x000000050f007c24 */ /* 0x001fc8000f8e020c */
[----:B------:R-:W-:Y:S01]  /*0a40*/  IMAD R2, R3, UR4, R10 ;  /* 0x0000000403027c24 */ /* 0x000fe2000f8e020a */
[----:B------:R-:W-:-:S06]  /*0a50*/  UMOV UR4, URZ ;  /* 0x000000ff00047c82 */ /* 0x000fcc0008000000 */
.L_x_15:
[----:B------:R-:W-:Y:S01]  /*0a60*/  ISETP.GE.U32.AND P0, PT, R4, 0x3, PT ;  /* 0x000000030400780c */ /* 0x000fe20003f06070 */
[----:B0-----:R-:W-:Y:S01]  /*0a70*/  HFMA2 R25, -RZ, RZ, 0, 0 ;  /* 0x00000000ff197431 */ /* 0x001fe200000001ff */
[----:B------:R-:W-:Y:S01]  /*0a80*/  IADD3 R17, PT, PT, R2, UR4, RZ ;  /* 0x0000000402117c10 */ /* 0x000fe2000fffe0ff */
[----:B------:R-:W-:-:S04]  /*0a90*/  UIADD3 UR4, UPT, UPT, UR4, 0x1, URZ ;  /* 0x0000000104047890 */ /* 0x000fc8000fffe0ff */
[----:B------:R-:W-:-:S06]  /*0aa0*/  UISETP.NE.AND UP1, UPT, UR4, UR7, UPT ;  /* 0x000000070400728c */ /* 0x000fcc000bf25270 */
[----:B-1----:R-:W-:Y:S05]  /*0ab0*/  @!P0 BRA `(.L_x_11) ;  /* 0x0000000400208947 */ /* 0x002fea0003800000 */
[----:B------:R-:W-:Y:S01]  /*0ac0*/  ISETP.GE.AND P0, PT, R16, R11, PT ;  /* 0x0000000b1000720c */ /* 0x000fe20003f06270 */
[----:B------:R-:W0:Y:S01]  /*0ad0*/  LDCU.64 UR10, c[0x0][0x3a8] ;  /* 0x00007500ff0a77ac */ /* 0x000e220008000a00 */
[----:B------:R-:W-:-:S11]  /*0ae0*/  MOV R24, RZ ;  /* 0x000000ff00187202 */ /* 0x000fd60000000f00 */
.L_x_12:
[----:B--2---:R-:W1:Y:S01]  /*0af0*/  LDC.64 R22, c[0x0][0x3a0] ;  /* 0x0000e800ff167b82 */ /* 0x004e620000000a00 */
[----:B------:R-:W-:Y:S01]  /*0b00*/  IMAD R25, R24, UR6, R17 ;  /* 0x0000000618197c24 */ /* 0x000fe2000f8e0211 */
[----:B------:R-:W-:-:S06]  /*0b10*/  IADD3 R27, PT, PT, R0, R24, RZ ;  /* 0x00000018001b7210 */ /* 0x000fcc0007ffe0ff */
[----:B------:R-:W2:Y:S08]  /*0b20*/  LDC.64 R20, c[0x0][0x3a8] ;  /* 0x0000ea00ff147b82 */ /* 0x000eb00000000a00 */
[----:B------:R-:W3:Y:S01]  /*0b30*/  @!P0 LDC.64 R18, c[0x0][0x398] ;  /* 0x0000e600ff128b82 */ /* 0x000ee20000000a00 */
[----:B-1----:R-:W-:-:S07]  /*0b40*/  @P0 IMAD.WIDE R22, R25, 0x4, R22 ;  /* 0x0000000419160825 */ /* 0x002fce00078e0216 */
[----:B------:R-:W1:Y:S01]  /*0b50*/  @!P0 LDC.64 R14, c[0x0][0x3a8] ;  /* 0x0000ea00ff0e8b82 */ /* 0x000e620000000a00 */
[----:B------:R-:W4:Y:S01]  /*0b60*/  @P0 LDG.E R23, desc[UR8][R22.64] ;  /* 0x0000000816170981 */ /* 0x000f22000c1e1900 */
[----:B--2---:R-:W-:-:S05]  /*0b70*/  @P0 IMAD.WIDE R20, R27, 0x4, R20 ;  /* 0x000000041b140825 */ /* 0x004fca00078e0214 */
[----:B------:R-:W4:Y:S01]  /*0b80*/  @P0 LDG.E R26, desc[UR8][R20.64] ;  /* 0x00000008141a0981 */ /* 0x000f22000c1e1900 */
[----:B---3--:R-:W-:-:S04]  /*0b90*/  @!P0 IMAD.WIDE R18, R25, 0x4, R18 ;  /* 0x0000000419128825 */ /* 0x008fc800078e0212 */
[----:B-1----:R-:W-:-:S04]  /*0ba0*/  @!P0 IMAD.WIDE R14, R27, 0x4, R14 ;  /* 0x000000041b0e8825 */ /* 0x002fc800078e020e */
[----:B----4-:R-:W-:Y:S02]  /*0bb0*/  @P0 FADD R29, R26, R23 ;  /* 0x000000171a1d0221 */ /* 0x010fe40000000000 */
[----:B------:R-:W1:Y:S03]  /*0bc0*/  @P0 LDC.64 R26, c[0x0][0x3a0] ;  /* 0x0000e800ff1a0b82 */ /* 0x000e660000000a00 */
[----:B------:R2:W-:Y:S04]  /*0bd0*/  @P0 STG.E desc[UR8][R20.64], R29 ;  /* 0x0000001d14000986 */ /* 0x0005e8000c101908 */
[----:B------:R-:W3:Y:S04]  /*0be0*/  @!P0 LDG.E R18, desc[UR8][R18.64] ;  /* 0x0000000812128981 */ /* 0x000ee8000c1e1900 */
[----:B------:R-:W3:Y:S01]  /*0bf0*/  @!P0 LDG.E R19, desc[UR8][R14.64] ;  /* 0x000000080e138981 */ /* 0x000ee2000c1e1900 */
[----:B------:R-:W-:-:S02]  /*0c00*/  IADD3 R25, PT, PT, R24, 0x1, RZ ;  /* 0x0000000118197810 */ /* 0x000fc40007ffe0ff */
[----:B------:R-:W-:Y:S02]  /*0c10*/  SHF.R.S32.HI R28, RZ, 0x1f, R0 ;  /* 0x0000001fff1c7819 */ /* 0x000fe40000011400 */
[----:B------:R-:W-:Y:S01]  /*0c20*/  IADD3 R23, P1, PT, R0, R24, RZ ;  /* 0x0000001800177210 */ /* 0x000fe20007f3e0ff */
[----:B------:R-:W-:-:S03]  /*0c30*/  IMAD R25, R25, UR6, R17 ;  /* 0x0000000619197c24 */ /* 0x000fc6000f8e0211 */
[----:B------:R-:W-:Y:S02]  /*0c40*/  LEA.HI.X.SX32 R28, R24, R28, 0x1, P1 ;  /* 0x0000001c181c7211 */ /* 0x000fe400008f0eff */
[----:B0-----:R-:W-:Y:S01]  /*0c50*/  LEA R22, P1, R23, UR10, 0x2 ;  /* 0x0000000a17167c11 */ /* 0x001fe2000f8210ff */
[----:B-1----:R-:W-:-:S03]  /*0c60*/  @P0 IMAD.WIDE R26, R25, 0x4, R26 ;  /* 0x00000004191a0825 */ /* 0x002fc600078e021a */
[----:B------:R-:W-:Y:S01]  /*0c70*/  LEA.HI.X R23, R23, UR11, R28, 0x2, P1 ;  /* 0x0000000b17177c11 */ /* 0x000fe200088f141c */
[----:B---3--:R-:W-:Y:S02]  /*0c80*/  @!P0 FADD R29, R18, R19 ;  /* 0x00000013121d8221 */ /* 0x008fe40000000000 */
[----:B------:R-:W0:Y:S03]  /*0c90*/  @!P0 LDC.64 R18, c[0x0][0x398] ;  /* 0x0000e600ff128b82 */ /* 0x000e260000000a00 */
[----:B------:R1:W-:Y:S04]  /*0ca0*/  @!P0 STG.E desc[UR8][R14.64], R29 ;  /* 0x0000001d0e008986 */ /* 0x0003e8000c101908 */
[----:B------:R-:W3:Y:S04]  /*0cb0*/  @P0 LDG.E R27, desc[UR8][R26.64] ;  /* 0x000000081a1b0981 */ /* 0x000ee8000c1e1900 */
[----:B--2---:R-:W3:Y:S01]  /*0cc0*/  @P0 LDG.E R20, desc[UR8][R22.64+0x4] ;  /* 0x0000040816140981 */ /* 0x004ee2000c1e1900 */
[----:B-1----:R-:W1:Y:S03]  /*0cd0*/  @!P0 LDC.64 R14, c[0x0][0x398] ;  /* 0x0000e600ff0e8b82 */ /* 0x002e660000000a00 */
[----:B------:R-:W2:Y:S01]  /*0ce0*/  @P0 LDG.E R26, desc[UR8][R22.64+0x8] ;  /* 0x00000808161a0981 */ /* 0x000ea2000c1e1900 */
[----:B---3--:R-:W-:Y:S01]  /*0cf0*/  @P0 FADD R28, R20, R27 ;  /* 0x0000001b141c0221 */ /* 0x008fe20000000000 */
[----:B0-----:R-:W-:-:S03]  /*0d00*/  @!P0 IMAD.WIDE R20, R25, 0x4, R18 ;  /* 0x0000000419148825 */ /* 0x001fc600078e0212 */
[----:B------:R-:W0:Y:S01]  /*0d10*/  @P0 LDC.64 R18, c[0x0][0x3a0] ;  /* 0x0000e800ff120b82 */ /* 0x000e220000000a00 */
[----:B------:R3:W-:Y:S04]  /*0d20*/  @P0 STG.E desc[UR8][R22.64+0x4], R28 ;  /* 0x0000041c16000986 */ /* 0x0007e8000c101908 */
[----:B------:R-:W4:Y:S04]  /*0d30*/  @!P0 LDG.E R20, desc[UR8][R20.64] ;  /* 0x0000000814148981 */ /* 0x000f28000c1e1900 */
[----:B------:R-:W4:Y:S01]  /*0d40*/  @!P0 LDG.E R27, desc[UR8][R22.64+0x4] ;  /* 0x00000408161b8981 */ /* 0x000f22000c1e1900 */
[----:B------:R-:W-:-:S05]  /*0d50*/  IADD3 R25, PT, PT, R24, 0x2, RZ ;  /* 0x0000000218197810 */ /* 0x000fca0007ffe0ff */
[----:B------:R-:W-:-:S04]  /*0d60*/  IMAD R25, R25, UR6, R17 ;  /* 0x0000000619197c24 */ /* 0x000fc8000f8e0211 */
[----:B0-----:R-:W-:-:S04]  /*0d70*/  @P0 IMAD.WIDE R18, R25, 0x4, R18 ;  /* 0x0000000419120825 */ /* 0x001fc800078e0212 */
[----:B----4-:R-:W-:-:S05]  /*0d80*/  @!P0 FADD R27, R20, R27 ;  /* 0x0000001b141b8221 */ /* 0x010fca0000000000 */
[----:B------:R0:W-:Y:S04]  /*0d90*/  @!P0 STG.E desc[UR8][R22.64+0x4], R27 ;  /* 0x0000041b16008986 */ /* 0x0001e8000c101908 */
[----:B------:R-:W2:Y:S01]  /*0da0*/  @P0 LDG.E R19, desc[UR8][R18.64] ;  /* 0x0000000812130981 */ /* 0x000ea2000c1e1900 */
[----:B-1----:R-:W-:Y:S02]  /*0db0*/  @!P0 IMAD.WIDE R20, R25, 0x4, R14 ;  /* 0x0000000419148825 */ /* 0x002fe400078e020e */
[----:B------:R-:W1:Y:S02]  /*0dc0*/  @P0 LDC.64 R14, c[0x0][0x3a0] ;  /* 0x0000e800ff0e0b82 */ /* 0x000e640000000a00 */
[----:B--2---:R-:W-:-:S05]  /*0dd0*/  @P0 FADD R29, R26, R19 ;  /* 0x000000131a1d0221 */ /* 0x004fca0000000000 */
[----:B------:R2:W-:Y:S04]  /*0de0*/  @P0 STG.E desc[UR8][R22.64+0x8], R29 ;  /* 0x0000081d16000986 */ /* 0x0005e8000c101908 */
[----:B------:R-:W0:Y:S04]  /*0df0*/  @!P0 LDG.E R20, desc[UR8][R20.64] ;  /* 0x0000000814148981 */ /* 0x000e28000c1e1900 */
[----:B------:R-:W0:Y:S01]  /*0e00*/  @!P0 LDG.E R26, desc[UR8][R22.64+0x8] ;  /* 0x00000808161a8981 */ /* 0x000e22000c1e1900 */
[----:B---3--:R-:W-:-:S05]  /*0e10*/  IADD3 R28, PT, PT, R24, 0x3, RZ ;  /* 0x00000003181c7810 */ /* 0x008fca0007ffe0ff */
[----:B------:R-:W-:-:S04]  /*0e20*/  IMAD R25, R28, UR6, R17 ;  /* 0x000000061c197c24 */ /* 0x000fc8000f8e0211 */
[C---:B-1----:R-:W-:Y:S02]  /*0e30*/  @P0 IMAD.WIDE R18, R25.reuse, 0x4, R14 ;  /* 0x0000000419120825 */ /* 0x042fe400078e020e */
[----:B------:R-:W1:Y:S02]  /*0e40*/  @!P0 LDC.64 R14, c[0x0][0x398] ;  /* 0x0000e600ff0e8b82 */ /* 0x000e640000000a00 */
[----:B0-----:R-:W-:Y:S02]  /*0e50*/  @!P0 FADD R27, R20, R26 ;  /* 0x0000001a141b8221 */ /* 0x001fe40000000000 */
[----:B------:R-:W3:Y:S04]  /*0e60*/  @P0 LDG.E R26, desc[UR8][R22.64+0xc] ;  /* 0x00000c08161a0981 */ /* 0x000ee8000c1e1900 */
[----:B------:R2:W-:Y:S04]  /*0e70*/  @!P0 STG.E desc[UR8][R22.64+0x8], R27 ;  /* 0x0000081b16008986 */ /* 0x0005e8000c101908 */
[----:B------:R-:W3:Y:S01]  /*0e80*/  @P0 LDG.E R19, desc[UR8][R18.64] ;  /* 0x0000000812130981 */ /* 0x000ee2000c1e1900 */
[----:B-1----:R-:W-:-:S04]  /*0e90*/  @!P0 IMAD.WIDE R14, R25, 0x4, R14 ;  /* 0x00000004190e8825 */ /* 0x002fc800078e020e */
[----:B---3--:R-:W-:-:S05]  /*0ea0*/  @P0 FADD R21, R26, R19 ;  /* 0x000000131a150221 */ /* 0x008fca0000000000 */
[----:B------:R2:W-:Y:S04]  /*0eb0*/  @P0 STG.E desc[UR8][R22.64+0xc], R21 ;  /* 0x00000c1516000986 */ /* 0x0005e8000c101908 */
[----:B------:R-:W3:Y:S04]  /*0ec0*/  @!P0 LDG.E R14, desc[UR8][R14.64] ;  /* 0x000000080e0e8981 */ /* 0x000ee8000c1e1900 */
[----:B------:R-:W3:Y:S01]  /*0ed0*/  @!P0 LDG.E R25, desc[UR8][R22.64+0xc] ;  /* 0x00000c0816198981 */ /* 0x000ee2000c1e1900 */
[----:B------:R-:W-:-:S04]  /*0ee0*/  IADD3 R24, PT, PT, R24, 0x4, RZ ;  /* 0x0000000418187810 */ /* 0x000fc80007ffe0ff */
[----:B------:R-:W-:Y:S01]  /*0ef0*/  ISETP.NE.AND P1, PT, R24, R7, PT ;  /* 0x000000071800720c */ /* 0x000fe20003f25270 */
[----:B---3--:R-:W-:-:S05]  /*0f00*/  @!P0 FADD R25, R14, R25 ;  /* 0x000000190e198221 */ /* 0x008fca0000000000 */
[----:B------:R2:W-:Y:S07]  /*0f10*/  @!P0 STG.E desc[UR8][R22.64+0xc], R25 ;  /* 0x00000c1916008986 */ /* 0x0005ee000c101908 */
[----:B------:R-:W-:Y:S05]  /*0f20*/  @P1 BRA `(.L_x_12) ;  /* 0xfffffff800f01947 */ /* 0x000fea000383ffff */
[----:B--2---:R-:W-:-:S07]  /*0f30*/  MOV R25, R7 ;  /* 0x0000000700197202 */ /* 0x004fce0000000f00 */
.L_x_11:
[----:B------:R-:W-:-:S13]  /*0f40*/  ISETP.NE.AND P0, PT, R8, RZ, PT ;  /* 0x000000ff0800720c */ /* 0x000fda0003f05270 */
[----:B------:R-:W-:Y:S05]  /*0f50*/  @!P0 BRA `(.L_x_13) ;  /* 0x0000000400008947 */ /* 0x000fea0003800000 */
[----:B------:R-:W0:Y:S01]  /*0f60*/  LDCU UR10, c[0x0][0x384] ;  /* 0x00007080ff0a77ac */ /* 0x000e220008000800 */
[----:B------:R-:W-:Y:S01]  /*0f70*/  ISETP.NE.AND P0, PT, R8, 0x1, PT ;  /* 0x000000010800780c */ /* 0x000fe20003f05270 */
[----:B0-----:R-:W-:-:S12]  /*0f80*/  ULOP3.LUT UP0, URZ, UR10, 0x1, URZ, 0xc0, !UPT ;  /* 0x000000010aff7892 */ /* 0x001fd8000f80c0ff */
[----:B------:R-:W-:Y:S05]  /*0f90*/  @!P0 BRA `(.L_x_14) ;  /* 0x0000000000a08947 */ /* 0x000fea0003800000 */
[----:B------:R-:W0:Y:S01]  /*0fa0*/  LDC.64 R22, c[0x0][0x3a0] ;  /* 0x0000e800ff167b82 */ /* 0x000e220000000a00 */
[----:B------:R-:W-:Y:S01]  /*0fb0*/  ISETP.GE.AND P1, PT, R16, R11, PT ;  /* 0x0000000b1000720c */ /* 0x000fe20003f26270 */
[----:B------:R-:W-:Y:S01]  /*0fc0*/  IMAD R27, R25, UR6, R17 ;  /* 0x00000006191b7c24 */ /* 0x000fe2000f8e0211 */
[----:B------:R-:W-:Y:S01]  /*0fd0*/  IADD3 R29, PT, PT, R0, R25, RZ ;  /* 0x00000019001d7210 */ /* 0x000fe20007ffe0ff */
[----:B------:R-:W1:Y:S04]  /*0fe0*/  LDCU.64 UR10, c[0x0][0x3a8] ;  /* 0x00007500ff0a77ac */ /* 0x000e680008000a00 */
[----:B------:R-:W2:Y:S08]  /*0ff0*/  LDC.64 R20, c[0x0][0x3a8] ;  /* 0x0000ea00ff147b82 */ /* 0x000eb00000000a00 */
[----:B------:R-:W3:Y:S01]  /*1000*/  @!P1 LDC.64 R14, c[0x0][0x398] ;  /* 0x0000e600ff0e9b82 */ /* 0x000ee20000000a00 */
[----:B0-----:R-:W-:-:S07]  /*1010*/  @P1 IMAD.WIDE R22, R27, 0x4, R22 ;  /* 0x000000041b161825 */ /* 0x001fce00078e0216 */
[----:B------:R-:W0:Y:S01]  /*1020*/  @!P1 LDC.64 R18, c[0x0][0x3a8] ;  /* 0x0000ea00ff129b82 */ /* 0x000e220000000a00 */
[----:B------:R-:W4:Y:S01]  /*1030*/  @P1 LDG.E R23, desc[UR8][R22.64] ;  /* 0x0000000816171981 */ /* 0x000f22000c1e1900 */
[----:B--2---:R-:W-:-:S05]  /*1040*/  @P1 IMAD.WIDE R20, R29, 0x4, R20 ;  /* 0x000000041d141825 */ /* 0x004fca00078e0214 */
[----:B------:R-:W4:Y:S01]  /*1050*/  @P1 LDG.E R24, desc[UR8][R20.64] ;  /* 0x0000000814181981 */ /* 0x000f22000c1e1900 */
[----:B---3--:R-:W-:-:S04]  /*1060*/  @!P1 IMAD.WIDE R14, R27, 0x4, R14 ;  /* 0x000000041b0e9825 */ /* 0x008fc800078e020e */
[----:B0-----:R-:W-:-:S04]  /*1070*/  @!P1 IMAD.WIDE R18, R29, 0x4, R18 ;  /* 0x000000041d129825 */ /* 0x001fc800078e0212 */
[----:B----4-:R-:W-:Y:S02]  /*1080*/  @P1 FADD R24, R24, R23 ;  /* 0x0000001718181221 */ /* 0x010fe40000000000 */
[----:B------:R-:W0:Y:S03]  /*1090*/  @P1 LDC.64 R22, c[0x0][0x3a0] ;  /* 0x0000e800ff161b82 */ /* 0x000e260000000a00 */
[----:B------:R2:W-:Y:S04]  /*10a0*/  @P1 STG.E desc[UR8][R20.64], R24 ;  /* 0x0000001814001986 */ /* 0x0005e8000c101908 */
[----:B------:R-:W3:Y:S04]  /*10b0*/  @!P1 LDG.E R14, desc[UR8][R14.64] ;  /* 0x000000080e0e9981 */ /* 0x000ee8000c1e1900 */
[----:B------:R-:W3:Y:S01]  /*10c0*/  @!P1 LDG.E R15, desc[UR8][R18.64] ;  /* 0x00000008120f9981 */ /* 0x000ee2000c1e1900 */
[----:B------:R-:W-:-:S02]  /*10d0*/  IADD3 R29, PT, PT, R25, 0x1, RZ ;  /* 0x00000001191d7810 */ /* 0x000fc40007ffe0ff */
[----:B------:R-:W-:Y:S02]  /*10e0*/  SHF.R.S32.HI R28, RZ, 0x1f, R0 ;  /* 0x0000001fff1c7819 */ /* 0x000fe40000011400 */
[----:B------:R-:W-:Y:S01]  /*10f0*/  IADD3 R27, P0, PT, R0, R25, RZ ;  /* 0x00000019001b7210 */ /* 0x000fe20007f1e0ff */
[----:B------:R-:W-:-:S03]  /*1100*/  IMAD R29, R29, UR6, R17 ;  /* 0x000000061d1d7c24 */ /* 0x000fc6000f8e0211 */
[----:B------:R-:W-:Y:S02]  /*1110*/  IADD3.X R28, PT, PT, RZ, R28, RZ, P0, !PT ;  /* 0x0000001cff1c7210 */ /* 0x000fe400007fe4ff */
[----:B-1----:R-:W-:Y:S01]  /*1120*/  LEA R26, P0, R27, UR10, 0x2 ;  /* 0x0000000a1b1a7c11 */ /* 0x002fe2000f8010ff */
[----:B0-----:R-:W-:-:S03]  /*1130*/  @P1 IMAD.WIDE R22, R29, 0x4, R22 ;  /* 0x000000041d161825 */ /* 0x001fc600078e0216 */
[----:B------:R-:W-:Y:S01]  /*1140*/  LEA.HI.X R27, R27, UR11, R28, 0x2, P0 ;  /* 0x0000000b1b1b7c11 */ /* 0x000fe200080f141c */
[----:B---3--:R-:W-:Y:S02]  /*1150*/  @!P1 FADD R21, R14, R15 ;  /* 0x0000000f0e159221 */ /* 0x008fe40000000000 */
[----:B------:R-:W0:Y:S03]  /*1160*/  @!P1 LDC.64 R14, c[0x0][0x398] ;  /* 0x0000e600ff0e9b82 */ /* 0x000e260000000a00 */
[----:B------:R1:W-:Y:S04]  /*1170*/  @!P1 STG.E desc[UR8][R18.64], R21 ;  /* 0x0000001512009986 */ /* 0x0003e8000c101908 */
[----:B------:R-:W3:Y:S04]  /*1180*/  @P1 LDG.E R23, desc[UR8][R22.64] ;  /* 0x0000000816171981 */ /* 0x000ee8000c1e1900 */
[----:B--2---:R-:W3:Y:S01]  /*1190*/  @P1 LDG.E R20, desc[UR8][R26.64+0x4] ;  /* 0x000004081a141981 */ /* 0x004ee2000c1e1900 */
[----:B0-----:R-:W-:-:S04]  /*11a0*/  @!P1 IMAD.WIDE R14, R29, 0x4, R14 ;  /* 0x000000041d0e9825 */ /* 0x001fc800078e020e */
[----:B---3--:R-:W-:-:S05]  /*11b0*/  @P1 FADD R20, R20, R23 ;  /* 0x0000001714141221 */ /* 0x008fca0000000000 */
[----:B------:R1:W-:Y:S04]  /*11c0*/  @P1 STG.E desc[UR8][R26.64+0x4], R20 ;  /* 0x000004141a001986 */ /* 0x0003e8000c101908 */
[----:B------:R-:W2:Y:S04]  /*11d0*/  @!P1 LDG.E R14, desc[UR8][R14.64] ;  /* 0x000000080e0e9981 */ /* 0x000ea8000c1e1900 */
[----:B------:R-:W2:Y:S01]  /*11e0*/  @!P1 LDG.E R29, desc[UR8][R26.64+0x4] ;  /* 0x000004081a1d9981 */ /* 0x000ea2000c1e1900 */
[----:B------:R-:W-:Y:S01]  /*11f0*/  IADD3 R25, PT, PT, R25, 0x2, RZ ;  /* 0x0000000219197810 */ /* 0x000fe20007ffe0ff */
[----:B--2---:R-:W-:-:S05]  /*1200*/  @!P1 FADD R29, R14, R29 ;  /* 0x0000001d0e1d9221 */ /* 0x004fca0000000000 */
[----:B------:R1:W-:Y:S02]  /*1210*/  @!P1 STG.E desc[UR8][R26.64+0x4], R29 ;  /* 0x0000041d1a009986 */ /* 0x0003e4000c101908 */
.L_x_14:
[----:B------:R-:W-:Y:S05]  /*1220*/  BRA.U !UP0, `(.L_x_13) ;  /* 0x00000001084c7547 */ /* 0x000fea000b800000 */
[----:B------:R-:W0:Y:S01]  /*1230*/  LDC.64 R14, c[0x0][0x3a0] ;  /* 0x0000e800ff0e7b82 */ /* 0x000e220000000a00 */
[----:B------:R-:W-:Y:S01]  /*1240*/  ISETP.GE.AND P0, PT, R16, R11, PT ;  /* 0x0000000b1000720c */ /* 0x000fe20003f06270 */
[----:B-1----:R-:W-:Y:S01]  /*1250*/  IMAD R27, R25, UR6, R17 ;  /* 0x00000006191b7c24 */ /* 0x002fe2000f8e0211 */
[----:B------:R-:W-:-:S05]  /*1260*/  IADD3 R17, PT, PT, R0, R25, RZ ;  /* 0x0000001900117210 */ /* 0x000fca0007ffe0ff */
[----:B------:R-:W1:Y:S06]  /*1270*/  LDC.64 R18, c[0x0][0x3a8] ;  /* 0x0000ea00ff127b82 */ /* 0x000e6c0000000a00 */
[----:B0-----:R-:W-:Y:S02]  /*1280*/  @P0 IMAD.WIDE R22, R27, 0x4, R14 ;  /* 0x000000041b160825 */ /* 0x001fe400078e020e */
[----:B------:R-:W0:Y:S04]  /*1290*/  @!P0 LDC.64 R14, c[0x0][0x398] ;  /* 0x0000e600ff0e8b82 */ /* 0x000e280000000a00 */
[----:B------:R-:W2:Y:S01]  /*12a0*/  @P0 LDG.E R23, desc[UR8][R22.64] ;  /* 0x0000000816170981 */ /* 0x000ea2000c1e1900 */
[----:B-1----:R-:W-:-:S03]  /*12b0*/  @P0 IMAD.WIDE R20, R17, 0x4, R18 ;  /* 0x0000000411140825 */ /* 0x002fc600078e0212 */
[----:B------:R-:W1:Y:S02]  /*12c0*/  @!P0 LDC.64 R18, c[0x0][0x3a8] ;  /* 0x0000ea00ff128b82 */ /* 0x000e640000000a00 */
[----:B------:R-:W2:Y:S01]  /*12d0*/  @P0 LDG.E R24, desc[UR8][R20.64] ;  /* 0x0000000814180981 */ /* 0x000ea2000c1e1900 */
[----:B0-----:R-:W-:-:S04]  /*12e0*/  @!P0 IMAD.WIDE R14, R27, 0x4, R14 ;  /* 0x000000041b0e8825 */ /* 0x001fc800078e020e */
[----:B-1----:R-:W-:-:S04]  /*12f0*/  @!P0 IMAD.WIDE R18, R17, 0x4, R18 ;  /* 0x0000000411128825 */ /* 0x002fc800078e0212 */
[----:B--2---:R-:W-:-:S05]  /*1300*/  @P0 FADD R25, R24, R23 ;  /* 0x0000001718190221 */ /* 0x004fca0000000000 */
[----:B------:R0:W-:Y:S04]  /*1310*/  @P0 STG.E desc[UR8][R20.64], R25 ;  /* 0x0000001914000986 */ /* 0x0001e8000c101908 */
[----:B------:R-:W2:Y:S04]  /*1320*/  @!P0 LDG.E R14, desc[UR8][R14.64] ;  /* 0x000000080e0e8981 */ /* 0x000ea8000c1e1900 */
[----:B------:R-:W2:Y:S02]  /*1330*/  @!P0 LDG.E R17, desc[UR8][R18.64] ;  /* 0x0000000812118981 */ /* 0x000ea4000c1e1900 */
[----:B--2---:R-:W-:-:S05]  /*1340*/  @!P0 FADD R17, R14, R17 ;  /* 0x000000110e118221 */ /* 0x004fca0000000000 */
[----:B------:R0:W-:Y:S02]  /*1350*/  @!P0 STG.E desc[UR8][R18.64], R17 ;  /* 0x0000001112008986 */ /* 0x0001e4000c101908 */
.L_x_13:
[----:B------:R-:W-:Y:S05]  /*1360*/  BRA.U UP1, `(.L_x_15) ;  /* 0xfffffff501bc7547 */ /* 0x000fea000b83ffff */
.L_x_10:
[----:B0-----:R-:W0:Y:S01]  /*1370*/  LDC R17, c[0x0][0x384] ;  /* 0x0000e100ff117b82 */ /* 0x001e220000000800 */
[----:B------:R-:W-:Y:S01]  /*1380*/  ISETP.GE.U32.AND P0, PT, R4, 0xf, PT ;  /* 0x0000000f0400780c */ /* 0x000fe20003f06070 */
[----:B-1----:R-:W-:Y:S01]  /*1390*/  HFMA2 R26, -RZ, RZ, 0, 0 ;  /* 0x00000000ff1a7431 */ /* 0x002fe200000001ff */
[----:B------:R-:W-:Y:S01]  /*13a0*/  I2FP.F32.S32 R2, UR6 ;  /* 0x0000000600027c45 */ /* 0x000fe20008201400 */
[----:B0-----:R-:W-:-:S10]  /*13b0*/  IMAD R17, R17, UR5, R12 ;  /* 0x0000000511117c24 */ /* 0x001fd4000f8e020c */
[----:B------:R-:W-:Y:S05]  /*13c0*/  @!P0 BRA `(.L_x_16) ;  /* 0x0000000c00c08947 */ /* 0x000fea0003800000 */
[----:B------:R-:W0:Y:S01]  /*13d0*/  LDC.64 R14, c[0x0][0x3a8] ;  /* 0x0000ea00ff0e7b82 */ /* 0x000e220000000a00 */
[----:B------:R-:W-:-:S05]  /*13e0*/  UMOV UR4, URZ ;  /* 0x000000ff00047c82 */ /* 0x000fca0008000000 */
.L_x_49:
[----:B-1----:R-:W-:-:S05]  /*13f0*/  IADD3 R27, PT, PT, R17, UR4, RZ ;  /* 0x00000004111b7c10 */ /* 0x002fca000fffe0ff */
[----:B0-----:R-:W-:-:S05]  /*1400*/  IMAD.WIDE R26, R27, 0x4, R14 ;  /* 0x000000041b1a7825 */ /* 0x001fca00078e020e */
[----:B------:R-:W2:Y:S01]  /*1410*/  LDG.E R25, desc[UR8][R26.64] ;  /* 0x000000081a197981 */ /* 0x000ea2000c1e1900 */
[----:B------:R-:W0:Y:S01]  /*1420*/  MUFU.RCP R19, R2 ;  /* 0x0000000200137308 */ /* 0x000e220000001000 */
[----:B------:R-:W-:Y:S01]  /*1430*/  UIADD3 UR4, UPT, UPT, UR4, 0x10, URZ ;  /* 0x0000001004047890 */ /* 0x000fe2000fffe0ff */
[----:B------:R-:W-:Y:S05]  /*1440*/  BSSY.RECONVERGENT B2, `(.L_x_17) ;  /* 0x000000c000027945 */ /* 0x000fea0003800200 */
[----:B------:R-:W-:Y:S01]  /*1450*/  ISETP.NE.AND P2, PT, R6, UR4, PT ;  /* 0x0000000406007c0c */ /* 0x000fe2000bf45270 */
[----:B0-----:R-:W-:-:S04]  /*1460*/  FFMA R0, -R2, R19, 1 ;  /* 0x3f80000002007423 */ /* 0x001fc80000000113 */
[----:B------:R-:W-:Y:S01]  /*1470*/  FFMA R0, R19, R0, R19 ;  /* 0x0000000013007223 */ /* 0x000fe20000000013 */
[----:B--2---:R-:W0:Y:S03]  /*1480*/  FCHK P0, R25, R2 ;  /* 0x0000000219007302 */ /* 0x004e260000000000 */
[----:B------:R-:W-:-:S04]  /*1490*/  FFMA R19, R25, R0, RZ ;  /* 0x0000000019137223 */ /* 0x000fc800000000ff */
[----:B------:R-:W-:-:S04]  /*14a0*/  FFMA R18, -R2, R19, R25 ;  /* 0x0000001302127223 */ /* 0x000fc80000000119 */
[----:B------:R-:W-:Y:S01]  /*14b0*/  FFMA R19, R0, R18, R19 ;  /* 0x0000001200137223 */ /* 0x000fe20000000013 */
[----:B0-----:R-:W-:Y:S06]  /*14c0*/  @!P0 BRA `(.L_x_18) ;  /* 0x00000000000c8947 */ /* 0x001fec0003800000 */
[----:B------:R-:W-:-:S07]  /*14d0*/  MOV R18, 0x14f0 ;  /* 0x000014f000127802 */ /* 0x000fce0000000f00 */
[----:B------:R-:W-:Y:S05]  /*14e0*/  CALL.REL.NOINC `($__internal_0_$__cuda_sm3x_div_rn_noftz_f32_slowpath) ;  /* 0x0000002800f47944 */ /* 0x000fea0003c00000 */
[----:B------:R-:W-:-:S07]  /*14f0*/  MOV R19, R21 ;  /* 0x0000001500137202 */ /* 0x000fce0000000f00 */
.L_x_18:
[----:B------:R-:W-:Y:S05]  /*1500*/  BSYNC.RECONVERGENT B2 ;  /* 0x0000000000027941 */ /* 0x000fea0003800200 */
.L_x_17:
[----:B------:R-:W2:Y:S01]  /*1510*/  LDG.E R25, desc[UR8][R26.64+0x4] ;  /* 0x000004081a197981 */ /* 0x000ea2000c1e1900 */
[----:B------:R-:W0:Y:S01]  /*1520*/  MUFU.RCP R21, R2 ;  /* 0x0000000200157308 */ /* 0x000e220000001000 */
[----:B------:R-:W-:Y:S02]  /*1530*/  BSSY.RECONVERGENT B2, `(.L_x_19) ;  /* 0x000000b000027945 */ /* 0x000fe40003800200 */
[----:B------:R1:W-:Y:S01]  /*1540*/  STG.E desc[UR8][R26.64], R19 ;  /* 0x000000131a007986 */ /* 0x0003e2000c101908 */
[----:B0-----:R-:W-:-:S04]  /*1550*/  FFMA R0, -R2, R21, 1 ;  /* 0x3f80000002007423 */ /* 0x001fc80000000115 */
[----:B------:R-:W-:Y:S01]  /*1560*/  FFMA R0, R21, R0, R21 ;  /* 0x0000000015007223 */ /* 0x000fe20000000015 */
[----:B--2---:R-:W0:Y:S03]  /*1570*/  FCHK P0, R25, R2 ;  /* 0x0000000219007302 */ /* 0x004e260000000000 */
[----:B------:R-:W-:-:S04]  /*1580*/  FFMA R21, R0, R25, RZ ;  /* 0x0000001900157223 */ /* 0x000fc800000000ff */
[----:B------:R-:W-:-:S04]  /*1590*/  FFMA R18, -R2, R21, R25 ;  /* 0x0000001502127223 */ /* 0x000fc80000000119 */
[----:B------:R-:W-:Y:S01]  /*15a0*/  FFMA R21, R0, R18, R21 ;  /* 0x0000001200157223 */ /* 0x000fe20000000015 */
[----:B01----:R-:W-:Y:S06]  /*15b0*/  @!P0 BRA `(.L_x_20) ;  /* 0x0000000000088947 */ /* 0x003fec0003800000 */
[----:B------:R-:W-:-:S07]  /*15c0*/  MOV R18, 0x15e0 ;  /* 0x000015e000127802 */ /* 0x000fce0000000f00 */
[----:B------:R-:W-:Y:S05]  /*15d0*/  CALL.REL.NOINC `($__internal_0_$__cuda_sm3x_div_rn_noftz_f32_slowpath) ;  /* 0x0000002800b87944 */ /* 0x000fea0003c00000 */
.L_x_20:
[----:B------:R-:W-:Y:S05]  /*15e0*/  BSYNC.RECONVERGENT B2 ;  /* 0x0000000000027941 */ /* 0x000fea0003800200 */
.L_x_19:
        /* <DEDUP_REMOVED lines=13> */
[----:B------:R-:W-:-:S07]  /*16c0*/  MOV R19, R21 ;  /* 0x0000001500137202 */ /* 0x000fce0000000f00 */
.L_x_22:
[----:B------:R-:W-:Y:S05]  /*16d0*/  BSYNC.RECONVERGENT B2 ;  /* 0x0000000000027941 */ /* 0x000fea0003800200 */
.L_x_21:
        /* <DEDUP_REMOVED lines=13> */
.L_x_24:
[----:B------:R-:W-:Y:S05]  /*17b0*/  BSYNC.RECONVERGENT B2 ;  /* 0x0000000000027941 */ /* 0x000fea0003800200 */
.L_x_23:
        /* <DEDUP_REMOVED lines=14> */
.L_x_26:
[----:B------:R-:W-:Y:S05]  /*18a0*/  BSYNC.RECONVERGENT B2 ;  /* 0x0000000000027941 */ /* 0x000fea0003800200 */
.L_x_25:
        /* <DEDUP_REMOVED lines=13> */
.L_x_28:
[----:B------:R-:W-:Y:S05]  /*1980*/  BSYNC.RECONVERGENT B2 ;  /* 0x0000000000027941 */ /* 0x000fea0003800200 */
.L_x_27:
        /* <DEDUP_REMOVED lines=14> */
.L_x_30:
[----:B------:R-:W-:Y:S05]  /*1a70*/  BSYNC.RECONVERGENT B2 ;  /* 0x0000000000027941 */ /* 0x000fea0003800200 */
.L_x_29:
        /* <DEDUP_REMOVED lines=13> */
.L_x_32:
[----:B------:R-:W-:Y:S05]  /*1b50*/  BSYNC.RECONVERGENT B2 ;  /* 0x0000000000027941 */ /* 0x000fea0003800200 */
.L_x_31:
        /* <DEDUP_REMOVED lines=14> */
.L_x_34:
[----:B------:R-:W-:Y:S05]  /*1c40*/  BSYNC.RECONVERGENT B2 ;  /* 0x0000000000027941 */ /* 0x000fea0003800200 */
.L_x_33:
        /* <DEDUP_REMOVED lines=13> */
.L_x_36:
[----:B------:R-:W-:Y:S05]  /*1d20*/  BSYNC.RECONVERGENT B2 ;  /* 0x0000000000027941 */ /* 0x000fea0003800200 */
.L_x_35:
        /* <DEDUP_REMOVED lines=14> */
.L_x_38:
[----:B------:R-:W-:Y:S05]  /*1e10*/  BSYNC.RECONVERGENT B2 ;  /* 0x0000000000027941 */ /* 0x000fea0003800200 */
.L_x_37:
        /* <DEDUP_REMOVED lines=13> */
.L_x_40:
[----:B------:R-:W-:Y:S05]  /*1ef0*/  BSYNC.RECONVERGENT B2 ;  /* 0x0000000000027941 */ /* 0x000fea0003800200 */
.L_x_39:
        /* <DEDUP_REMOVED lines=14> */
.L_x_42:
[----:B------:R-:W-:Y:S05]  /*1fe0*/  BSYNC.RECONVERGENT B2 ;  /* 0x0000000000027941 */ /* 0x000fea0003800200 */
.L_x_41:
        /* <DEDUP_REMOVED lines=13> */
.L_x_44:
[----:B------:R-:W-:Y:S05]  /*20c0*/  BSYNC.RECONVERGENT B2 ;  /* 0x0000000000027941 */ /* 0x000fea0003800200 */
.L_x_43:
        /* <DEDUP_REMOVED lines=14> */
.L_x_46:
[----:B------:R-:W-:Y:S05]  /*21b0*/  BSYNC.RECONVERGENT B2 ;  /* 0x0000000000027941 */ /* 0x000fea0003800200 */
.L_x_45:
        /* <DEDUP_REMOVED lines=13> */
.L_x_48:
[----:B------:R-:W-:Y:S05]  /*2290*/  BSYNC.RECONVERGENT B2 ;  /* 0x0000000000027941 */ /* 0x000fea0003800200 */
.L_x_47:
[----:B------:R1:W-:Y:S01]  /*22a0*/  STG.E desc[UR8][R26.64+0x3c], R21 ;  /* 0x00003c151a007986 */ /* 0x0003e2000c101908 */
[----:B------:R-:W-:Y:S05]  /*22b0*/  @P2 BRA `(.L_x_49) ;  /* 0xfffffff0004c2947 */ /* 0x000fea000383ffff */
[----:B-1----:R-:W-:-:S07]  /*22c0*/  MOV R26, R6 ;  /* 0x00000006001a7202 */ /* 0x002fce0000000f00 */
.L_x_16:
[----:B------:R-:W-:-:S13]  /*22d0*/  ISETP.NE.AND P0, PT, R5, RZ, PT ;  /* 0x000000ff0500720c */ /* 0x000fda0003f05270 */
[----:B------:R-:W-:Y:S05]  /*22e0*/  @!P0 BRA `(.L_x_50) ;  /* 0x0000000c00d08947 */ /* 0x000fea0003800000 */
[----:B------:R-:W-:-:S04]  /*22f0*/  IADD3 R0, PT, PT, R5, -0x1, RZ ;  /* 0xffffffff05007810 */ /* 0x000fc80007ffe0ff */
[----:B------:R-:W-:-:S13]  /*2300*/  ISETP.GE.U32.AND P0, PT, R0, 0x7, PT ;  /* 0x000000070000780c */ /* 0x000fda0003f06070 */
[----:B------:R-:W-:Y:S05]  /*2310*/  @!P0 BRA `(.L_x_51) ;  /* 0x0000000400e08947 */ /* 0x000fea0003800000 */
[----:B------:R-:W0:Y:S01]  /*2320*/  LDC.64 R14, c[0x0][0x3a8] ;  /* 0x0000ea00ff0e7b82 */ /* 0x000e220000000a00 */
[----:B------:R-:W-:-:S05]  /*2330*/  IADD3 R19, PT, PT, R17, R26, RZ ;  /* 0x0000001a11137210 */ /* 0x000fca0007ffe0ff */
[----:B0-----:R-:W-:-:S05]  /*2340*/  IMAD.WIDE R14, R19, 0x4, R14 ;  /* 0x00000004130e7825 */ /* 0x001fca00078e020e */
[----:B------:R-:W2:Y:S01]  /*2350*/  LDG.E R25, desc[UR8][R14.64] ;  /* 0x000000080e197981 */ /* 0x000ea2000c1e1900 */
[----:B------:R-:W0:Y:S01]  /*2360*/  MUFU.RCP R19, R2 ;  /* 0x0000000200137308 */ /* 0x000e220000001000 */
[----:B------:R-:W-:Y:S01]  /*2370*/  BSSY.RECONVERGENT B2, `(.L_x_52) ;  /* 0x000000b000027945 */ /* 0x000fe20003800200 */
[----:B0-----:R-:W-:-:S04]  /*2380*/  FFMA R0, -R2, R19, 1 ;  /* 0x3f80000002007423 */ /* 0x001fc80000000113 */
[----:B------:R-:W-:Y:S02]  /*2390*/  FFMA R0, R19, R0, R19 ;  /* 0x0000000013007223 */ /* 0x000fe40000000013 */
[----:B--2---:R-:W0:Y:S02]  /*23a0*/  FCHK P0, R25, R2 ;  /* 0x0000000219007302 */ /* 0x004e240000000000 */
[----:B------:R-:W-:-:S04]  /*23b0*/  FFMA R19, R0, R25, RZ ;  /* 0x0000001900137223 */ /* 0x000fc800000000ff */
[----:B------:R-:W-:-:S04]  /*23c0*/  FFMA R18, -R2, R19, R25 ;  /* 0x0000001302127223 */ /* 0x000fc80000000119 */
[----:B------:R-:W-:Y:S01]  /*23d0*/  FFMA R19, R0, R18, R19 ;  /* 0x0000001200137223 */ /* 0x000fe20000000013 */
[----:B0-----:R-:W-:Y:S06]  /*23e0*/  @!P0 BRA `(.L_x_53) ;  /* 0x00000000000c8947 */ /* 0x001fec0003800000 */
[----:B------:R-:W-:-:S07]  /*23f0*/  MOV R18, 0x2410 ;  /* 0x0000241000127802 */ /* 0x000fce0000000f00 */
[----:B------:R-:W-:Y:S05]  /*2400*/  CALL.REL.NOINC `($__internal_0_$__cuda_sm3x_div_rn_noftz_f32_slowpath) ;  /* 0x0000001c002c7944 */ /* 0x000fea0003c00000 */
[----:B------:R-:W-:-:S07]  /*2410*/  MOV R19, R21 ;  /* 0x0000001500137202 */ /* 0x000fce0000000f00 */
.L_x_53:
[----:B------:R-:W-:Y:S05]  /*2420*/  BSYNC.RECONVERGENT B2 ;  /* 0x0000000000027941 */ /* 0x000fea0003800200 */
.L_x_52:
        /* <DEDUP_REMOVED lines=13> */
.L_x_55:
[----:B------:R-:W-:Y:S05]  /*2500*/  BSYNC.RECONVERGENT B2 ;  /* 0x0000000000027941 */ /* 0x000fea0003800200 */
.L_x_54:
        /* <DEDUP_REMOVED lines=14> */
.L_x_57:
[----:B------:R-:W-:Y:S05]  /*25f0*/  BSYNC.RECONVERGENT B2 ;  /* 0x0000000000027941 */ /* 0x000fea0003800200 */
.L_x_56:
        /* <DEDUP_REMOVED lines=13> */
.L_x_59:
[----:B------:R-:W-:Y:S05]  /*26d0*/  BSYNC.RECONVERGENT B2 ;  /* 0x0000000000027941 */ /* 0x000fea0003800200 */
.L_x_58:
        /* <DEDUP_REMOVED lines=14> */
.L_x_61:
[----:B------:R-:W-:Y:S05]  /*27c0*/  BSYNC.RECONVERGENT B2 ;  /* 0x0000000000027941 */ /* 0x000fea0003800200 */
.L_x_60:
        /* <DEDUP_REMOVED lines=13> */
.L_x_63:
[----:B------:R-:W-:Y:S05]  /*28a0*/  BSYNC.RECONVERGENT B2 ;  /* 0x0000000000027941 */ /* 0x000fea0003800200 */
.L_x_62:
        /* <DEDUP_REMOVED lines=14> */
.L_x_65:
[----:B------:R-:W-:Y:S05]  /*2990*/  BSYNC.RECONVERGENT B2 ;  /* 0x0000000000027941 */ /* 0x000fea0003800200 */
.L_x_64:
        /* <DEDUP_REMOVED lines=13> */
.L_x_67:
[----:B------:R-:W-:Y:S05]  /*2a70*/  BSYNC.RECONVERGENT B2 ;  /* 0x0000000000027941 */ /* 0x000fea0003800200 */
.L_x_66:
[----:B------:R0:W-:Y:S01]  /*2a80*/  STG.E desc[UR8][R14.64+0x1c], R21 ;  /* 0x00001c150e007986 */ /* 0x0001e2000c101908 */
[----:B------:R-:W-:-:S07]  /*2a90*/  IADD3 R26, PT, PT, R26, 0x8, RZ ;  /* 0x000000081a1a7810 */ /* 0x000fce0007ffe0ff */
.L_x_51:
[----:B------:R-:W-:-:S13]  /*2aa0*/  ISETP.NE.AND P0, PT, R9, RZ, PT ;  /* 0x000000ff0900720c */ /* 0x000fda0003f05270 */
[----:B------:R-:W-:Y:S05]  /*2ab0*/  @!P0 BRA `(.L_x_50) ;  /* 0x0000000400dc8947 */ /* 0x000fea0003800000 */
[----:B------:R-:W-:-:S04]  /*2ac0*/  IADD3 R0, PT, PT, R9, -0x1, RZ ;  /* 0xffffffff09007810 */ /* 0x000fc80007ffe0ff */
[----:B------:R-:W-:-:S13]  /*2ad0*/  ISETP.GE.U32.AND P0, PT, R0, 0x3, PT ;  /* 0x000000030000780c */ /* 0x000fda0003f06070 */
[----:B------:R-:W-:Y:S05]  /*2ae0*/  @!P0 BRA `(.L_x_68) ;  /* 0x0000000000f88947 */ /* 0x000fea0003800000 */
[----:B0-----:R-:W0:Y:S01]  /*2af0*/  LDC.64 R14, c[0x0][0x3a8] ;  /* 0x0000ea00ff0e7b82 */ /* 0x001e220000000a00 */
        /* <DEDUP_REMOVED lines=15> */
.L_x_70:
[----:B------:R-:W-:Y:S05]  /*2bf0*/  BSYNC.RECONVERGENT B2 ;  /* 0x0000000000027941 */ /* 0x000fea0003800200 */
.L_x_69:
        /* <DEDUP_REMOVED lines=13> */
.L_x_72:
[----:B------:R-:W-:Y:S05]  /*2cd0*/  BSYNC.RECONVERGENT B2 ;  /* 0x0000000000027941 */ /* 0x000fea0003800200 */
.L_x_71:
        /* <DEDUP_REMOVED lines=14> */
.L_x_74:
[----:B------:R-:W-:Y:S05]  /*2dc0*/  BSYNC.RECONVERGENT B2 ;  /* 0x0000000000027941 */ /* 0x000fea0003800200 */
.L_x_73:
        /* <DEDUP_REMOVED lines=13> */
.L_x_76:
[----:B------:R-:W-:Y:S05]  /*2ea0*/  BSYNC.RECONVERGENT B2 ;  /* 0x0000000000027941 */ /* 0x000fea0003800200 */
.L_x_75:
[----:B------:R1:W-:Y:S01]  /*2eb0*/  STG.E desc[UR8][R14.64+0xc], R21 ;  /* 0x00000c150e007986 */ /* 0x0003e2000c101908 */
[----:B------:R-:W-:-:S07]  /*2ec0*/  IADD3 R26, PT, PT, R26, 0x4, RZ ;  /* 0x000000041a1a7810 */ /* 0x000fce0007ffe0ff */
.L_x_68:
[----:B------:R-:W-:-:S13]  /*2ed0*/  ISETP.NE.AND P0, PT, R8, RZ, PT ;  /* 0x000000ff0800720c */ /* 0x000fda0003f05270 */
[----:B------:R-:W-:Y:S05]  /*2ee0*/  @!P0 BRA `(.L_x_50) ;  /* 0x0000000000d08947 */ /* 0x000fea0003800000 */
[----:B01----:R-:W0:Y:S01]  /*2ef0*/  LDC.64 R14, c[0x0][0x3a8] ;  /* 0x0000ea00ff0e7b82 */ /* 0x003e220000000a00 */
[----:B------:R-:W-:-:S05]  /*2f00*/  IADD3 R17, PT, PT, R17, R26, RZ ;  /* 0x0000001a11117210 */ /* 0x000fca0007ffe0ff */
[----:B0-----:R-:W-:-:S05]  /*2f10*/  IMAD.WIDE R14, R17, 0x4, R14 ;  /* 0x00000004110e7825 */ /* 0x001fca00078e020e */
[----:B------:R-:W2:Y:S01]  /*2f20*/  LDG.E R25, desc[UR8][R14.64] ;  /* 0x000000080e197981 */ /* 0x000ea2000c1e1900 */
[----:B------:R-:W0:Y:S01]  /*2f30*/  MUFU.RCP R17, R2 ;  /* 0x0000000200117308 */ /* 0x000e220000001000 */
[----:B------:R-:W-:Y:S01]  /*2f40*/  BSSY.RECONVERGENT B2, `(.L_x_77) ;  /* 0x000000c000027945 */ /* 0x000fe20003800200 */
[----:B------:R-:W-:Y:S01]  /*2f50*/  ISETP.NE.AND P2, PT, R8, 0x1, PT ;  /* 0x000000010800780c */ /* 0x000fe20003f45270 */
        /* <DEDUP_REMOVED lines=10> */
.L_x_78:
[----:B------:R-:W-:Y:S05]  /*3000*/  BSYNC.RECONVERGENT B2 ;  /* 0x0000000000027941 */ /* 0x000fea0003800200 */
.L_x_77:
[----:B------:R2:W-:Y:S01]  /*3010*/  STG.E desc[UR8][R14.64], R17 ;  /* 0x000000110e007986 */ /* 0x0005e2000c101908 */
[----:B------:R-:W-:Y:S05]  /*3020*/  @!P2 BRA `(.L_x_50) ;  /* 0x000000000080a947 */ /* 0x000fea0003800000 */
[----:B------:R-:W3:Y:S01]  /*3030*/  LDG.E R25, desc[UR8][R14.64+0x4] ;  /* 0x000004080e197981 */ /* 0x000ee2000c1e1900 */
[----:B--2---:R-:W0:Y:S01]  /*3040*/  MUFU.RCP R17, R2 ;  /* 0x0000000200117308 */ /* 0x004e220000001000 */
[----:B------:R-:W-:Y:S01]  /*3050*/  BSSY.RECONVERGENT B2, `(.L_x_79) ;  /* 0x000000c000027945 */ /* 0x000fe20003800200 */
[----:B------:R-:W-:Y:S01]  /*3060*/  ISETP.NE.AND P2, PT, R8, 0x2, PT ;  /* 0x000000020800780c */ /* 0x000fe20003f45270 */
[----:B0-----:R-:W-:-:S04]  /*3070*/  FFMA R0, -R2, R17, 1 ;  /* 0x3f80000002007423 */ /* 0x001fc80000000111 */
[----:B------:R-:W-:Y:S01]  /*3080*/  FFMA R0, R17, R0, R17 ;  /* 0x0000000011007223 */ /* 0x000fe20000000011 */
[----:B---3--:R-:W0:Y:S03]  /*3090*/  FCHK P0, R25, R2 ;  /* 0x0000000219007302 */ /* 0x008e260000000000 */
[----:B------:R-:W-:-:S04]  /*30a0*/  FFMA R17, R0, R25, RZ ;  /* 0x0000001900117223 */ /* 0x000fc800000000ff */
[----:B------:R-:W-:-:S04]  /*30b0*/  FFMA R18, -R2, R17, R25 ;  /* 0x0000001102127223 */ /* 0x000fc80000000119 */
[----:B------:R-:W-:Y:S01]  /*30c0*/  FFMA R17, R0, R18, R17 ;  /* 0x0000001200117223 */ /* 0x000fe20000000011 */
[----:B0-----:R-:W-:Y:S06]  /*30d0*/  @!P0 BRA `(.L_x_80) ;  /* 0x00000000000c8947 */ /* 0x001fec0003800000 */
[----:B------:R-:W-:-:S07]  /*30e0*/  MOV R18, 0x3100 ;  /* 0x0000310000127802 */ /* 0x000fce0000000f00 */
[----:B------:R-:W-:Y:S05]  /*30f0*/  CALL.REL.NOINC `($__internal_0_$__cuda_sm3x_div_rn_noftz_f32_slowpath) ;  /* 0x0000000c00f07944 */ /* 0x000fea0003c00000 */
[----:B------:R-:W-:-:S07]  /*3100*/  MOV R17, R21 ;  /* 0x0000001500117202 */ /* 0x000fce0000000f00 */
.L_x_80:
[----:B------:R-:W-:Y:S05]  /*3110*/  BSYNC.RECONVERGENT B2 ;  /* 0x0000000000027941 */ /* 0x000fea0003800200 */
.L_x_79:
[----:B------:R3:W-:Y:S01]  /*3120*/  STG.E desc[UR8][R14.64+0x4], R17 ;  /* 0x000004110e007986 */ /* 0x0007e2000c101908 */
[----:B------:R-:W-:Y:S05]  /*3130*/  @!P2 BRA `(.L_x_50) ;  /* 0x00000000003ca947 */ /* 0x000fea0003800000 */
[----:B------:R-:W2:Y:S01]  /*3140*/  LDG.E R25, desc[UR8][R14.64+0x8] ;  /* 0x000008080e197981 */ /* 0x000ea2000c1e1900 */
[----:B---3--:R-:W0:Y:S01]  /*3150*/  MUFU.RCP R17, R2 ;  /* 0x0000000200117308 */ /* 0x008e220000001000 */
        /* <DEDUP_REMOVED lines=11> */
.L_x_82:
[----:B------:R-:W-:Y:S05]  /*3210*/  BSYNC.RECONVERGENT B2 ;  /* 0x0000000000027941 */ /* 0x000fea0003800200 */
.L_x_81:
[----:B------:R4:W-:Y:S02]  /*3220*/  STG.E desc[UR8][R14.64+0x8], R17 ;  /* 0x000008110e007986 */ /* 0x0009e4000c101908 */
.L_x_50:
[----:B--234-:R-:W2:Y:S01]  /*3230*/  LDC R17, c[0x0][0x38c] ;  /* 0x0000e300ff117b82 */ /* 0x01cea20000000800 */
[----:B------:R-:W3:Y:S01]  /*3240*/  LDCU UR6, c[0x0][0x390] ;  /* 0x00007200ff0677ac */ /* 0x000ee20008000800 */
[----:B------:R-:W-:Y:S02]  /*3250*/  UIADD3 UR4, UPT, UPT, UR5, 0x1, URZ ;  /* 0x0000000105047890 */ /* 0x000fe4000fffe0ff */
[----:B---3--:R-:W-:Y:S01]  /*3260*/  UIADD3 UR7, UPT, UPT, UR7, UR6, URZ ;  /* 0x0000000607077290 */ /* 0x008fe2000fffe0ff */
[----:B--2---:R-:W-:-:S04]  /*3270*/  ISETP.NE.AND P0, PT, R17, UR5, PT ;  /* 0x0000000511007c0c */ /* 0x004fc8000bf05270 */
[----:B------:R-:W-:-:S09]  /*3280*/  UMOV UR5, UR4 ;  /* 0x0000000400057c82 */ /* 0x000fd20008000000 */
[----:B------:R-:W-:Y:S05]  /*3290*/  @P0 BRA `(.L_x_83) ;  /* 0xffffffd400c80947 */ /* 0x000fea000383ffff */
.L_x_9:
[----:B------:R-:W4:Y:S02]  /*32a0*/  LDC R0, c[0x0][0x388] ;  /* 0x0000e200ff007b82 */ /* 0x000f240000000800 */
[C---:B----4-:R-:W-:Y:S02]  /*32b0*/  ISETP.GE.AND P0, PT, R0.reuse, 0x3, PT ;  /* 0x000000030000780c */ /* 0x050fe40003f06270 */
[----:B------:R-:W-:-:S05]  /*32c0*/  IADD3 R0, PT, PT, R0, -0x1, RZ ;  /* 0xffffffff00007810 */ /* 0x000fca0007ffe0ff */
[----:B---3--:R-:W-:-:S06]  /*32d0*/  IMAD R9, R0, R17, 0x1 ;  /* 0x0000000100097424 */ /* 0x008fcc00078e0211 */
[----:B------:R-:W-:Y:S05]  /*32e0*/  @!P0 BRA `(.L_x_84) ;  /* 0x0000000800f48947 */ /* 0x000fea0003800000 */
[----:B------:R-:W3:Y:S02]  /*32f0*/  LDCU UR6, c[0x0][0x384] ;  /* 0x00007080ff0677ac */ /* 0x000ee40008000800 */
[----:B---3--:R-:W-:-:S05]  /*3300*/  IMAD R17, R17, UR6, RZ ;  /* 0x0000000611117c24 */ /* 0x008fca000f8e02ff */
[----:B------:R-:W-:-:S13]  /*3310*/  ISETP.GE.AND P0, PT, R17, 0x1, PT ;  /* 0x000000011100780c */ /* 0x000fda0003f06270 */
[----:B------:R-:W-:Y:S05]  /*3320*/  @!P0 BRA `(.L_x_84) ;  /* 0x0000000800e48947 */ /* 0x000fea0003800000 */
[----:B------:R-:W3:Y:S01]  /*3330*/  LDCU.64 UR4, c[0x0][0x3a8] ;  /* 0x00007500ff0477ac */ /* 0x000ee20008000a00 */
[C---:B01----:R-:W-:Y:S01]  /*3340*/  LOP3.LUT R21, R17.reuse, 0xf, RZ, 0xc0, !PT ;  /* 0x0000000f11157812 */ /* 0x043fe200078ec0ff */
[----:B------:R-:W-:Y:S01]  /*3350*/  IMAD R8, R16, R9, 0x1 ;  /* 0x0000000110087424 */ /* 0x000fe200078e0209 */
[----:B------:R-:W-:Y:S02]  /*3360*/  LOP3.LUT R20, R17, 0x7, RZ, 0xc0, !PT ;  /* 0x0000000711147812 */ /* 0x000fe400078ec0ff */
[----:B------:R-:W-:Y:S02]  /*3370*/  IADD3 R0, PT, PT, R21, -0x1, RZ ;  /* 0xffffffff15007810 */ /* 0x000fe40007ffe0ff */
[----:B------:R-:W-:Y:S02]  /*3380*/  IADD3 R2, PT, PT, R20, -0x1, RZ ;  /* 0xffffffff14027810 */ /* 0x000fe40007ffe0ff */
[----:B------:R-:W-:Y:S02]  /*3390*/  LOP3.LUT R15, R17, 0x7ffffff0, RZ, 0xc0, !PT ;  /* 0x7ffffff0110f7812 */ /* 0x000fe400078ec0ff */
[----:B------:R-:W-:-:S02]  /*33a0*/  ISETP.GE.U32.AND P1, PT, R0, 0x7, PT ;  /* 0x000000070000780c */ /* 0x000fc40003f26070 */
[----:B------:R-:W-:Y:S02]  /*33b0*/  ISETP.GE.U32.AND P0, PT, R2, 0x3, PT ;  /* 0x000000030200780c */ /* 0x000fe40003f06070 */
[----:B------:R-:W-:Y:S02]  /*33c0*/  LOP3.LUT R19, R17, 0x3, RZ, 0xc0, !PT ;  /* 0x0000000311137812 */ /* 0x000fe400078ec0ff */
[----:B------:R-:W-:Y:S01]  /*33d0*/  IADD3 R0, PT, PT, -R15, RZ, RZ ;  /* 0x000000ff0f007210 */ /* 0x000fe20007ffe1ff */
[----:B---3--:R-:W-:Y:S01]  /*33e0*/  UIADD3 UR4, UP0, UPT, UR4, 0x20, URZ ;  /* 0x0000002004047890 */ /* 0x008fe2000ff1e0ff */
[----:B------:R-:W-:Y:S01]  /*33f0*/  IADD3 R14, PT, PT, R12, UR6, RZ ;  /* 0x000000060c0e7c10 */ /* 0x000fe2000fffe0ff */
[----:B------:R-:W-:Y:S02]  /*3400*/  UMOV UR6, 0x2 ;  /* 0x0000000200067882 */ /* 0x000fe40000000000 */
[----:B------:R-:W-:-:S12]  /*3410*/  UIADD3.X UR5, UPT, UPT, URZ, UR5, URZ, UP0, !UPT ;  /* 0x00000005ff057290 */ /* 0x000fd800087fe4ff */
.L_x_90:
[----:B0-2-4-:R-:W0:Y:S01]  /*3420*/  LDC.64 R6, c[0x0][0x3a8] ;  /* 0x0000ea00ff067b82 */ /* 0x015e220000000a00 */
[C---:B------:R-:W-:Y:S01]  /*3430*/  ISETP.GE.U32.AND P2, PT, R17.reuse, 0x10, PT ;  /* 0x000000101100780c */ /* 0x040fe20003f46070 */
[----:B------:R-:W-:Y:S01]  /*3440*/  IMAD R18, R17, UR6, R14 ;  /* 0x0000000611127c24 */ /* 0x000fe2000f8e020e */
[----:B------:R-:W-:Y:S01]  /*3450*/  IADD3 R3, PT, PT, R14, UR6, RZ ;  /* 0x000000060e037c10 */ /* 0x000fe2000fffe0ff */
[----:B------:R-:W-:-:S04]  /*3460*/  HFMA2 R23, -RZ, RZ, 0, 0 ;  /* 0x00000000ff177431 */ /* 0x000fc800000001ff */
[----:B-1-3--:R-:W1:Y:S01]  /*3470*/  LDC R10, c[0x0][0x384] ;  /* 0x0000e100ff0a7b82 */ /* 0x00ae620000000800 */
[----:B0-----:R-:W-:-:S04]  /*3480*/  IMAD.WIDE R2, R3, 0x4, R6 ;  /* 0x0000000403027825 */ /* 0x001fc800078e0206 */
[----:B-1----:R-:W-:-:S04]  /*3490*/  IMAD R5, R17, UR6, -R10 ;  /* 0x0000000611057c24 */ /* 0x002fc8000f8e0a0a */
[----:B------:R-:W-:Y:S01]  /*34a0*/  IMAD.WIDE R4, R5, 0x4, R2 ;  /* 0x0000000405047825 */ /* 0x000fe200078e0202 */
[----:B------:R-:W-:Y:S06]  /*34b0*/  @!P2 BRA `(.L_x_85) ;  /* 0x000000040030a947 */ /* 0x000fec0003800000 */
[----:B------:R-:W0:Y:S01]  /*34c0*/  LDC R23, c[0x0][0x38c] ;  /* 0x0000e300ff177b82 */ /* 0x000e220000000800 */
[----:B------:R-:W-:Y:S01]  /*34d0*/  MOV R22, R0 ;  /* 0x0000000000167202 */ /* 0x000fe20000000f00 */
[----:B0-----:R-:W-:-:S04]  /*34e0*/  IMAD R23, R23, UR6, R8 ;  /* 0x0000000617177c24 */ /* 0x001fc8000f8e0208 */
[----:B------:R-:W-:-:S07]  /*34f0*/  IMAD R23, R23, R10, RZ ;  /* 0x0000000a17177224 */ /* 0x000fce00078e02ff */
.L_x_86:
[----:B------:R-:W2:Y:S04]  /*3500*/  LDG.E R24, desc[UR8][R2.64] ;  /* 0x0000000802187981 */ /* 0x000ea8000c1e1900 */
[----:B-1----:R-:W2:Y:S01]  /*3510*/  LDG.E R25, desc[UR8][R4.64] ;  /* 0x0000000804197981 */ /* 0x002ea2000c1e1900 */
[----:B------:R-:W-:Y:S02]  /*3520*/  MOV R10, UR4 ;  /* 0x00000004000a7c02 */ /* 0x000fe40008000f00 */
[----:B------:R-:W-:-:S03]  /*3530*/  MOV R11, UR5 ;  /* 0x00000005000b7c02 */ /* 0x000fc60008000f00 */
[----:B------:R-:W-:-:S04]  /*3540*/  IMAD.WIDE R10, R23, 0x4, R10 ;  /* 0x00000004170a7825 */ /* 0x000fc800078e020a */
[----:B--2---:R-:W-:-:S05]  /*3550*/  FMUL R25, R24, R25 ;  /* 0x0000001918197220 */ /* 0x004fca0000400000 */
[----:B------:R0:W-:Y:S04]  /*3560*/  STG.E desc[UR8][R10.64+-0x20], R25 ;  /* 0xffffe0190a007986 */ /* 0x0001e8000c101908 */
[----:B------:R-:W2:Y:S04]  /*3570*/  LDG.E R24, desc[UR8][R2.64] ;  /* 0x0000000802187981 */ /* 0x000ea8000c1e1900 */
[----:B------:R-:W2:Y:S02]  /*3580*/  LDG.E R27, desc[UR8][R4.64] ;  /* 0x00000008041b7981 */ /* 0x000ea4000c1e1900 */
[----:B--2---:R-:W-:-:S05]  /*3590*/  FMUL R27, R24, R27 ;  /* 0x0000001b181b7220 */ /* 0x004fca0000400000 */
[----:B------:R1:W-:Y:S04]  /*35a0*/  STG.E desc[UR8][R10.64+-0x1c], R27 ;  /* 0xffffe41b0a007986 */ /* 0x0003e8000c101908 */
[----:B------:R-:W2:Y:S04]  /*35b0*/  LDG.E R24, desc[UR8][R2.64] ;  /* 0x0000000802187981 */ /* 0x000ea8000c1e1900 */
[----:B------:R-:W2:Y:S02]  /*35c0*/  LDG.E R29, desc[UR8][R4.64] ;  /* 0x00000008041d7981 */ /* 0x000ea4000c1e1900 */
[----:B--2---:R-:W-:-:S05]  /*35d0*/  FMUL R29, R24, R29 ;  /* 0x0000001d181d7220 */ /* 0x004fca0000400000 */
[----:B------:R2:W-:Y:S04]  /*35e0*/  STG.E desc[UR8][R10.64+-0x18], R29 ;  /* 0xffffe81d0a007986 */ /* 0x0005e8000c101908 */
[----:B------:R-:W0:Y:S04]  /*35f0*/  LDG.E R24, desc[UR8][R2.64] ;  /* 0x0000000802187981 */ /* 0x000e28000c1e1900 */
[----:B------:R-:W0:Y:S02]  /*3600*/  LDG.E R26, desc[UR8][R4.64] ;  /* 0x00000008041a7981 */ /* 0x000e24000c1e1900 */
[----:B0-----:R-:W-:-:S05]  /*3610*/  FMUL R25, R24, R26 ;  /* 0x0000001a18197220 */ /* 0x001fca0000400000 */
[----:B------:R0:W-:Y:S04]  /*3620*/  STG.E desc[UR8][R10.64+-0x14], R25 ;  /* 0xffffec190a007986 */ /* 0x0001e8000c101908 */
[----:B------:R-:W1:Y:S04]  /*3630*/  LDG.E R24, desc[UR8][R2.64] ;  /* 0x0000000802187981 */ /* 0x000e68000c1e1900 */
[----:B------:R-:W1:Y:S02]  /*3640*/  LDG.E R26, desc[UR8][R4.64] ;  /* 0x00000008041a7981 */ /* 0x000e64000c1e1900 */
[----:B-1----:R-:W-:-:S05]  /*3650*/  FMUL R27, R24, R26 ;  /* 0x0000001a181b7220 */ /* 0x002fca0000400000 */
        /* <DEDUP_REMOVED lines=42> */
[----:B------:R-:W0:Y:S01]  /*3900*/  LDG.E R26, desc[UR8][R4.64] ;  /* 0x00000008041a7981 */ /* 0x000e22000c1e1900 */
[----:B------:R-:W-:Y:S02]  /*3910*/  IADD3 R22, PT, PT, R22, 0x10, RZ ;  /* 0x0000001016167810 */ /* 0x000fe40007ffe0ff */
[----:B------:R-:W-:-:S02]  /*3920*/  IADD3 R23, PT, PT, R23, 0x10, RZ ;  /* 0x0000001017177810 */ /* 0x000fc40007ffe0ff */
[----:B------:R-:W-:Y:S01]  /*3930*/  ISETP.NE.AND P2, PT, R22, RZ, PT ;  /* 0x000000ff1600720c */ /* 0x000fe20003f45270 */
[----:B0-----:R-:W-:-:S05]  /*3940*/  FMUL R25, R24, R26 ;  /* 0x0000001a18197220 */ /* 0x001fca0000400000 */
[----:B------:R1:W-:Y:S07]  /*3950*/  STG.E desc[UR8][R10.64+0x1c], R25 ;  /* 0x00001c190a007986 */ /* 0x0003ee000c101908 */
[----:B------:R-:W-:Y:S05]  /*3960*/  @P2 BRA `(.L_x_86) ;  /* 0xfffffff800e42947 */ /* 0x000fea000383ffff */
[----:B------:R-:W-:-:S07]  /*3970*/  MOV R23, R15 ;  /* 0x0000000f00177202 */ /* 0x000fce0000000f00 */
.L_x_85:
[----:B------:R-:W-:-:S13]  /*3980*/  ISETP.NE.AND P2, PT, R21, RZ, PT ;  /* 0x000000ff1500720c */ /* 0x000fda0003f45270 */
[----:B------:R-:W-:Y:S05]  /*3990*/  @!P2 BRA `(.L_x_87) ;  /* 0x000000040038a947 */ /* 0x000fea0003800000 */
[----:B------:R-:W-:Y:S01]  /*39a0*/  ISETP.NE.AND P2, PT, R20, RZ, PT ;  /* 0x000000ff1400720c */ /* 0x000fe20003f45270 */
[----:B------:R-:W-:-:S12]  /*39b0*/  @!P1 BRA `(.L_x_88) ;  /* 0x00000000008c9947 */ /* 0x000fd80003800000 */
[----:B-1----:R-:W2:Y:S04]  /*39c0*/  LDG.E R10, desc[UR8][R2.64] ;  /* 0x00000008020a7981 */ /* 0x002ea8000c1e1900 */
[----:B------:R-:W2:Y:S01]  /*39d0*/  LDG.E R11, desc[UR8][R4.64] ;  /* 0x00000008040b7981 */ /* 0x000ea2000c1e1900 */
[----:B------:R-:W-:Y:S01]  /*39e0*/  IADD3 R27, PT, PT, R18, R23, RZ ;  /* 0x00000017121b7210 */ /* 0x000fe20007ffe0ff */
[----:B--2---:R-:W-:-:S04]  /*39f0*/  FMUL R25, R10, R11 ;  /* 0x0000000b0a197220 */ /* 0x004fc80000400000 */
[----:B------:R-:W-:-:S05]  /*3a00*/  IMAD.WIDE R10, R27, 0x4, R6 ;  /* 0x000000041b0a7825 */ /* 0x000fca00078e0206 */
        /* <DEDUP_REMOVED lines=26> */
[----:B------:R-:W1:Y:S01]  /*3bb0*/  LDG.E R24, desc[UR8][R4.64] ;  /* 0x0000000804187981 */ /* 0x000e62000c1e1900 */
[----:B------:R-:W-:Y:S01]  /*3bc0*/  IADD3 R23, PT, PT, R23, 0x8, RZ ;  /* 0x0000000817177810 */ /* 0x000fe20007ffe0ff */
[----:B-1----:R-:W-:-:S05]  /*3bd0*/  FMUL R27, R22, R24 ;  /* 0x00000018161b7220 */ /* 0x002fca0000400000 */
[----:B------:R2:W-:Y:S02]  /*3be0*/  STG.E desc[UR8][R10.64+0x1c], R27 ;  /* 0x00001c1b0a007986 */ /* 0x0005e4000c101908 */
.L_x_88:
[----:B------:R-:W-:Y:S05]  /*3bf0*/  @!P2 BRA `(.L_x_87) ;  /* 0x0000000000a0a947 */ /* 0x000fea0003800000 */
[----:B------:R-:W-:Y:S01]  /*3c00*/  ISETP.NE.AND P2, PT, R19, RZ, PT ;  /* 0x000000ff1300720c */ /* 0x000fe20003f45270 */
[----:B------:R-:W-:-:S12]  /*3c10*/  @!P0 BRA `(.L_x_89) ;  /* 0x00000000004c8947 */ /* 0x000fd80003800000 */
[----:B-12---:R-:W2:Y:S04]  /*3c20*/  LDG.E R10, desc[UR8][R2.64] ;  /* 0x00000008020a7981 */ /* 0x006ea8000c1e1900 */
        /* <DEDUP_REMOVED lines=14> */
[----:B------:R-:W0:Y:S01]  /*3d10*/  LDG.E R24, desc[UR8][R4.64] ;  /* 0x0000000804187981 */ /* 0x000e22000c1e1900 */
[----:B------:R-:W-:Y:S01]  /*3d20*/  IADD3 R23, PT, PT, R23, 0x4, RZ ;  /* 0x0000000417177810 */ /* 0x000fe20007ffe0ff */
[----:B0-----:R-:W-:-:S05]  /*3d30*/  FMUL R25, R22, R24 ;  /* 0x0000001816197220 */ /* 0x001fca0000400000 */
[----:B------:R3:W-:Y:S02]  /*3d40*/  STG.E desc[UR8][R10.64+0xc], R25 ;  /* 0x00000c190a007986 */ /* 0x0007e4000c101908 */
.L_x_89:
[----:B------:R-:W-:Y:S05]  /*3d50*/  @!P2 BRA `(.L_x_87) ;  /* 0x000000000048a947 */ /* 0x000fea0003800000 */
[----:B-123--:R-:W2:Y:S04]  /*3d60*/  LDG.E R10, desc[UR8][R2.64] ;  /* 0x00000008020a7981 */ /* 0x00eea8000c1e1900 */
[----:B------:R-:W2:Y:S01]  /*3d70*/  LDG.E R11, desc[UR8][R4.64] ;  /* 0x00000008040b7981 */ /* 0x000ea2000c1e1900 */
[----:B------:R-:W-:Y:S02]  /*3d80*/  IADD3 R23, PT, PT, R18, R23, RZ ;  /* 0x0000001712177210 */ /* 0x000fe40007ffe0ff */
[----:B------:R-:W-:-:S03]  /*3d90*/  ISETP.NE.AND P2, PT, R19, 0x1, PT ;  /* 0x000000011300780c */ /* 0x000fc60003f45270 */
[----:B------:R-:W-:-:S04]  /*3da0*/  IMAD.WIDE R6, R23, 0x4, R6 ;  /* 0x0000000417067825 */ /* 0x000fc800078e0206 */
[----:B--2---:R-:W-:-:S05]  /*3db0*/  FMUL R11, R10, R11 ;  /* 0x0000000b0a0b7220 */ /* 0x004fca0000400000 */
[----:B------:R0:W-:Y:S01]  /*3dc0*/  STG.E desc[UR8][R6.64], R11 ;  /* 0x0000000b06007986 */ /* 0x0001e2000c101908 */
[----:B------:R-:W-:Y:S05]  /*3dd0*/  @!P2 BRA `(.L_x_87) ;  /* 0x000000000028a947 */ /* 0x000fea0003800000 */
[----:B------:R-:W2:Y:S04]  /*3de0*/  LDG.E R10, desc[UR8][R2.64] ;  /* 0x00000008020a7981 */ /* 0x000ea8000c1e1900 */
[----:B0-----:R-:W2:Y:S01]  /*3df0*/  LDG.E R11, desc[UR8][R4.64] ;  /* 0x00000008040b7981 */ /* 0x001ea2000c1e1900 */
[----:B------:R-:W-:Y:S01]  /*3e00*/  ISETP.NE.AND P2, PT, R19, 0x2, PT ;  /* 0x000000021300780c */ /* 0x000fe20003f45270 */
[----:B--2---:R-:W-:-:S05]  /*3e10*/  FMUL R11, R10, R11 ;  /* 0x0000000b0a0b7220 */ /* 0x004fca0000400000 */
[----:B------:R4:W-:Y:S07]  /*3e20*/  STG.E desc[UR8][R6.64+0x4], R11 ;  /* 0x0000040b06007986 */ /* 0x0009ee000c101908 */
[----:B------:R-:W-:Y:S05]  /*3e30*/  @!P2 BRA `(.L_x_87) ;  /* 0x000000000010a947 */ /* 0x000fea0003800000 */
[----:B------:R-:W4:Y:S04]  /*3e40*/  LDG.E R2, desc[UR8][R2.64] ;  /* 0x0000000802027981 */ /* 0x000f28000c1e1900 */
[----:B------:R-:W4:Y:S02]  /*3e50*/  LDG.E R5, desc[UR8][R4.64] ;  /* 0x0000000804057981 */ /* 0x000f24000c1e1900 */
[----:B----4-:R-:W-:-:S05]  /*3e60*/  FMUL R11, R2, R5 ;  /* 0x00000005020b7220 */ /* 0x010fca0000400000 */
[----:B------:R0:W-:Y:S02]  /*3e70*/  STG.E desc[UR8][R6.64+0x8], R11 ;  /* 0x0000080b06007986 */ /* 0x0001e4000c101908 */
.L_x_87:
[----:B------:R-:W5:Y:S01]  /*3e80*/  LDCU UR7, c[0x0][0x388] ;  /* 0x00007100ff0777ac */ /* 0x000f620008000800 */
[----:B------:R-:W-:-:S04]  /*3e90*/  UIADD3 UR6, UPT, UPT, UR6, 0x1, URZ ;  /* 0x0000000106067890 */ /* 0x000fc8000fffe0ff */
[----:B-----5:R-:W-:-:S09]  /*3ea0*/  UISETP.NE.AND UP0, UPT, UR6, UR7, UPT ;  /* 0x000000070600728c */ /* 0x020fd2000bf05270 */
[----:B------:R-:W-:Y:S05]  /*3eb0*/  BRA.U UP0, `(.L_x_90) ;  /* 0xfffffff500587547 */ /* 0x000fea000b83ffff */
.L_x_84:
[----:B------:R-:W5:Y:S01]  /*3ec0*/  LDC.64 R4, c[0x0][0x3c0] ;  /* 0x0000f000ff047b82 */ /* 0x000f620000000a00 */
[----:B------:R-:W-:Y:S01]  /*3ed0*/  ISETP.NE.AND P0, PT, R9, RZ, PT ;  /* 0x000000ff0900720c */ /* 0x000fe20003f05270 */
[----:B------:R-:W-:-:S04]  /*3ee0*/  IMAD R0, R16, R9, RZ ;  /* 0x0000000910007224 */ /* 0x000fc800078e02ff */
[----:B------:R-:W-:Y:S02]  /*3ef0*/  IMAD R0, R0, R9, RZ ;  /* 0x0000000900007224 */ /* 0x000fe400078e02ff */
[----:B012-4-:R-:W0:Y:S08]  /*3f00*/  LDC.64 R6, c[0x0][0x3c8] ;  /* 0x0000f200ff067b82 */ /* 0x017e300000000a00 */
[----:B------:R-:W1:Y:S08]  /*3f10*/  LDC.64 R18, c[0x0][0x3d0] ;  /* 0x0000f400ff127b82 */ /* 0x000e700000000a00 */
[----:B------:R-:W2:Y:S01]  /*3f20*/  LDC.64 R2, c[0x0][0x3a8] ;  /* 0x0000ea00ff027b82 */ /* 0x000ea20000000a00 */
[----:B-----5:R-:W-:-:S07]  /*3f30*/  IMAD.WIDE R4, R16, 0x8, R4 ;  /* 0x0000000810047825 */ /* 0x020fce00078e0204 */
[----:B------:R-:W4:Y:S01]  /*3f40*/  LDC.64 R14, c[0x0][0x3b0] ;  /* 0x0000ec00ff0e7b82 */ /* 0x000f220000000a00 */
[----:B0-----:R-:W-:-:S07]  /*3f50*/  IMAD.WIDE R6, R16, 0x8, R6 ;  /* 0x0000000810067825 */ /* 0x001fce00078e0206 */
[----:B---3--:R-:W0:Y:S01]  /*3f60*/  LDC.64 R10, c[0x0][0x3b8] ;  /* 0x0000ee00ff0a7b82 */ /* 0x008e220000000a00 */
[----:B-1----:R-:W-:-:S04]  /*3f70*/  IMAD.WIDE R18, R16, 0x8, R18 ;  /* 0x0000000810127825 */ /* 0x002fc800078e0212 */
[----:B--2---:R-:W-:-:S04]  /*3f80*/  IMAD.WIDE R2, R12, 0x4, R2 ;  /* 0x000000040c027825 */ /* 0x004fc800078e0202 */
[----:B----4-:R-:W-:-:S04]  /*3f90*/  IMAD.WIDE R14, R0, 0x4, R14 ;  /* 0x00000004000e7825 */ /* 0x010fc800078e020e */
[----:B0-----:R-:W-:Y:S01]  /*3fa0*/  IMAD.WIDE R16, R0, 0x4, R10 ;  /* 0x0000000400107825 */ /* 0x001fe200078e020a */
[----:B------:R-:W-:Y:S06]  /*3fb0*/  @!P0 BRA `(.L_x_91) ;  /* 0x0000000000308947 */ /* 0x000fec0003800000 */
[----:B------:R-:W0:Y:S01]  /*3fc0*/  LDC R8, c[0x0][0x394] ;  /* 0x0000e500ff087b82 */ /* 0x000e220000000800 */
[----:B------:R-:W-:Y:S01]  /*3fd0*/  HFMA2 R21, -RZ, RZ, 0, 0 ;  /* 0x00000000ff157431 */ /* 0x000fe200000001ff */
[----:B------:R-:W-:Y:S01]  /*3fe0*/  IADD3 R12, PT, PT, R13, 0x2, RZ ;  /* 0x000000020d0c7810 */ /* 0x000fe20007ffe0ff */
[----:B------:R-:W-:-:S05]  /*3ff0*/  IMAD R20, R9, R9, RZ ;  /* 0x0000000909147224 */ /* 0x000fca00078e02ff */
[----:B------:R-:W1:Y:S01]  /*4000*/  LDC.64 R10, c[0x0][0x3b0] ;  /* 0x0000ec00ff0a7b82 */ /* 0x000e620000000a00 */
[----:B0-----:R-:W-:-:S07]  /*4010*/  FMUL R13, R8, R8 ;  /* 0x00000008080d7220 */ /* 0x001fce0000400000 */
.L_x_92:
[-C--:B0-----:R-:W-:Y:S02]  /*4020*/  IADD3 R9, PT, PT, R0, R21.reuse, RZ ;  /* 0x0000001500097210 */ /* 0x081fe40007ffe0ff */
[----:B------:R-:W-:-:S03]  /*4030*/  IADD3 R21, PT, PT, R12, R21, RZ ;  /* 0x000000150c157210 */ /* 0x000fc60007ffe0ff */
[----:B-1----:R-:W-:Y:S01]  /*4040*/  IMAD.WIDE R8, R9, 0x4, R10 ;  /* 0x0000000409087825 */ /* 0x002fe200078e020a */
[----:B------:R-:W-:-:S04]  /*4050*/  ISETP.GE.AND P0, PT, R21, R20, PT ;  /* 0x000000141500720c */ /* 0x000fc80003f06270 */
[----:B------:R0:W-:Y:S09]  /*4060*/  STG.E desc[UR8][R8.64], R13 ;  /* 0x0000000d08007986 */ /* 0x0001f2000c101908 */
[----:B------:R-:W-:Y:S05]  /*4070*/  @!P0 BRA `(.L_x_92) ;  /* 0xfffffffc00e88947 */ /* 0x000fea000383ffff */
.L_x_91:
[----:B------:R-:W-:Y:S04]  /*4080*/  STG.E.64 desc[UR8][R4.64], R2 ;  /* 0x0000000204007986 */ /* 0x000fe8000c101b08 */
[----:B------:R-:W-:Y:S04]  /*4090*/  STG.E.64 desc[UR8][R6.64], R14 ;  /* 0x0000000e06007986 */ /* 0x000fe8000c101b08 */
[----:B------:R-:W-:Y:S01]  /*40a0*/  STG.E.64 desc[UR8][R18.64], R16 ;  /* 0x0000001012007986 */ /* 0x000fe2000c101b08 */
[----:B------:R-:W-:Y:S05]  /*40b0*/  EXIT ;  /* 0x000000000000794d */ /* 0x000fea0003800000 */
        .weak           $__internal_0_$__cuda_sm3x_div_rn_noftz_f32_slowpath
        .type           $__internal_0_$__cuda_sm3x_div_rn_noftz_f32_slowpath,@function
        .size           $__internal_0_$__cuda_sm3x_div_rn_noftz_f32_slowpath,(.L_x_105 - $__internal_0_$__cuda_sm3x_div_rn_noftz_f32_slowpath)
$__internal_0_$__cuda_sm3x_div_rn_noftz_f32_slowpath:
[----:B------:R-:W-:Y:S01]  /*40c0*/  SHF.R.U32.HI R19, RZ, 0x17, R2 ;  /* 0x00000017ff137819 */ /* 0x000fe20000011602 */
[----:B------:R-:W-:Y:S01]  /*40d0*/  BSSY.RECONVERGENT B0, `(.L_x_93) ;  /* 0x0000063000007945 */ /* 0x000fe20003800200 */
[----:B------:R-:W-:Y:S02]  /*40e0*/  SHF.R.U32.HI R22, RZ, 0x17, R25 ;  /* 0x00000017ff167819 */ /* 0x000fe40000011619 */
[----:B------:R-:W-:Y:S02]  /*40f0*/  LOP3.LUT R19, R19, 0xff, RZ, 0xc0, !PT ;  /* 0x000000ff13137812 */ /* 0x000fe400078ec0ff */
[----:B------:R-:W-:Y:S02]  /*4100*/  LOP3.LUT R22, R22, 0xff, RZ, 0xc0, !PT ;  /* 0x000000ff16167812 */ /* 0x000fe400078ec0ff */
[----:B------:R-:W-:Y:S02]  /*4110*/  IADD3 R0, PT, PT, R19, -0x1, RZ ;  /* 0xffffffff13007810 */ /* 0x000fe40007ffe0ff */
[----:B------:R-:W-:-:S02]  /*4120*/  IADD3 R21, PT, PT, R22, -0x1, RZ ;  /* 0xffffffff16157810 */ /* 0x000fc40007ffe0ff */
[----:B------:R-:W-:Y:S02]  /*4130*/  ISETP.GT.U32.AND P0, PT, R0, 0xfd, PT ;  /* 0x000000fd0000780c */ /* 0x000fe40003f04070 */
[----:B------:R-:W-:Y:S02]  /*4140*/  MOV R24, R2 ;  /* 0x0000000200187202 */ /* 0x000fe40000000f00 */
[----:B------:R-:W-:-:S13]  /*4150*/  ISETP.GT.U32.OR P0, PT, R21, 0xfd, P0 ;  /* 0x000000fd1500780c */ /* 0x000fda0000704470 */
[----:B------:R-:W-:Y:S01]  /*4160*/  @!P0 MOV R20, RZ ;  /* 0x000000ff00148202 */ /* 0x000fe20000000f00 */
[----:B------:R-:W-:Y:S06]  /*4170*/  @!P0 BRA `(.L_x_94) ;  /* 0x00000000005c8947 */ /* 0x000fec0003800000 */
[----:B------:R-:W-:Y:S02]  /*4180*/  FSETP.GTU.FTZ.AND P0, PT, |R25|, +INF , PT ;  /* 0x7f8000001900780b */ /* 0x000fe40003f1c200 */
[----:B------:R-:W-:-:S04]  /*4190*/  FSETP.GTU.FTZ.AND P1, PT, |R2|, +INF , PT ;  /* 0x7f8000000200780b */ /* 0x000fc80003f3c200 */
[----:B------:R-:W-:-:S13]  /*41a0*/  PLOP3.LUT P0, PT, P0, P1, PT, 0xf8, 0x8f ;  /* 0x00000000008f781c */ /* 0x000fda0000703f70 */
[----:B------:R-:W-:Y:S05]  /*41b0*/  @P0 BRA `(.L_x_95) ;  /* 0x00000004004c0947 */ /* 0x000fea0003800000 */
[----:B------:R-:W-:-:S13]  /*41c0*/  LOP3.LUT P0, RZ, R24, 0x7fffffff, R25, 0xc8, !PT ;  /* 0x7fffffff18ff7812 */ /* 0x000fda000780c819 */
[----:B------:R-:W-:Y:S05]  /*41d0*/  @!P0 BRA `(.L_x_96) ;  /* 0x00000004003c8947 */ /* 0x000fea0003800000 */
[C---:B------:R-:W-:Y:S02]  /*41e0*/  FSETP.NEU.FTZ.AND P3, PT, |R25|.reuse, +INF , PT ;  /* 0x7f8000001900780b */ /* 0x040fe40003f7d200 */
[----:B------:R-:W-:Y:S02]  /*41f0*/  FSETP.NEU.FTZ.AND P1, PT, |R2|, +INF , PT ;  /* 0x7f8000000200780b */ /* 0x000fe40003f3d200 */
[----:B------:R-:W-:-:S11]  /*4200*/  FSETP.NEU.FTZ.AND P0, PT, |R25|, +INF , PT ;  /* 0x7f8000001900780b */ /* 0x000fd60003f1d200 */
[----:B------:R-:W-:Y:S05]  /*4210*/  @!P1 BRA !P3, `(.L_x_96) ;  /* 0x00000004002c9947 */ /* 0x000fea0005800000 */
[----:B------:R-:W-:-:S04]  /*4220*/  LOP3.LUT P3, RZ, R25, 0x7fffffff, RZ, 0xc0, !PT ;  /* 0x7fffffff19ff7812 */ /* 0x000fc8000786c0ff */
[----:B------:R-:W-:-:S13]  /*4230*/  PLOP3.LUT P1, PT, P1, P3, PT, 0x2f, 0xf2 ;  /* 0x0000000000f2781c */ /* 0x000fda0000f26577 */
[----:B------:R-:W-:Y:S05]  /*4240*/  @P1 BRA `(.L_x_97) ;  /* 0x0000000400181947 */ /* 0x000fea0003800000 */
[----:B------:R-:W-:-:S04]  /*4250*/  LOP3.LUT P1, RZ, R24, 0x7fffffff, RZ, 0xc0, !PT ;  /* 0x7fffffff18ff7812 */ /* 0x000fc8000782c0ff */
[----:B------:R-:W-:-:S13]  /*4260*/  PLOP3.LUT P0, PT, P0, P1, PT, 0x2f, 0xf2 ;  /* 0x0000000000f2781c */ /* 0x000fda0000702577 */
[----:B------:R-:W-:Y:S05]  /*4270*/  @P0 BRA `(.L_x_98) ;  /* 0x0000000400000947 */ /* 0x000fea0003800000 */
[----:B------:R-:W-:Y:S02]  /*4280*/  ISETP.GE.AND P0, PT, R21, RZ, PT ;  /* 0x000000ff1500720c */ /* 0x000fe40003f06270 */
[----:B------:R-:W-:-:S11]  /*4290*/  ISETP.GE.AND P1, PT, R0, RZ, PT ;  /* 0x000000ff0000720c */ /* 0x000fd60003f26270 */
[----:B------:R-:W-:Y:S01]  /*42a0*/  @P0 MOV R20, RZ ;  /* 0x000000ff00140202 */ /* 0x000fe20000000f00 */
[----:B------:R-:W-:Y:S01]  /*42b0*/  @!P0 FFMA R25, R25, 1.84467440737095516160e+19, RZ ;  /* 0x5f80000019198823 */ /* 0x000fe200000000ff */
[----:B------:R-:W-:Y:S01]  /*42c0*/  @!P0 MOV R20, 0xffffffc0 ;  /* 0xffffffc000148802 */ /* 0x000fe20000000f00 */
[----:B------:R-:W-:-:S03]  /*42d0*/  @!P1 FFMA R24, R2, 1.84467440737095516160e+19, RZ ;  /* 0x5f80000002189823 */ /* 0x000fc600000000ff */
[----:B------:R-:W-:-:S07]  /*42e0*/  @!P1 IADD3 R20, PT, PT, R20, 0x40, RZ ;  /* 0x0000004014149810 */ /* 0x000fce0007ffe0ff */
.L_x_94:
[----:B------:R-:W-:Y:S01]  /*42f0*/  LEA R21, R19, 0xc0800000, 0x17 ;  /* 0xc080000013157811 */ /* 0x000fe200078eb8ff */
[----:B------:R-:W-:Y:S01]  /*4300*/  BSSY.RECONVERGENT B1, `(.L_x_99) ;  /* 0x0000036000017945 */ /* 0x000fe20003800200 */
[----:B------:R-:W-:Y:S02]  /*4310*/  IADD3 R22, PT, PT, R22, -0x7f, RZ ;  /* 0xffffff8116167810 */ /* 0x000fe40007ffe0ff */
[----:B------:R-:W-:-:S04]  /*4320*/  IADD3 R28, PT, PT, -R21, R24, RZ ;  /* 0x00000018151c7210 */ /* 0x000fc80007ffe1ff */
[----:B------:R-:W0:Y:S01]  /*4330*/  MUFU.RCP R0, R28 ;  /* 0x0000001c00007308 */ /* 0x000e220000001000 */
[----:B------:R-:W-:-:S04]  /*4340*/  FADD.FTZ R23, -R28, -RZ ;  /* 0x800000ff1c177221 */ /* 0x000fc80000010100 */
[----:B0-----:R-:W-:-:S04]  /*4350*/  FFMA R21, R0, R23, 1 ;  /* 0x3f80000000157423 */ /* 0x001fc80000000017 */
[----:B------:R-:W-:Y:S01]  /*4360*/  FFMA R21, R0, R21, R0 ;  /* 0x0000001500157223 */ /* 0x000fe20000000000 */
[----:B------:R-:W-:-:S04]  /*4370*/  IMAD R0, R22, -0x800000, R25 ;  /* 0xff80000016007824 */ /* 0x000fc800078e0219 */
[----:B------:R-:W-:-:S04]  /*4380*/  FFMA R24, R0, R21, RZ ;  /* 0x0000001500187223 */ /* 0x000fc800000000ff */
[----:B------:R-:W-:-:S04]  /*4390*/  FFMA R25, R23, R24, R0 ;  /* 0x0000001817197223 */ /* 0x000fc80000000000 */
[----:B------:R-:W-:Y:S01]  /*43a0*/  FFMA R24, R21, R25, R24 ;  /* 0x0000001915187223 */ /* 0x000fe20000000018 */
[----:B------:R-:W-:-:S03]  /*43b0*/  IADD3 R25, PT, PT, R22, 0x7f, -R19 ;  /* 0x0000007f16197810 */ /* 0x000fc60007ffe813 */
[----:B------:R-:W-:Y:S01]  /*43c0*/  FFMA R23, R23, R24, R0 ;  /* 0x0000001817177223 */ /* 0x000fe20000000000 */
[----:B------:R-:W-:-:S03]  /*43d0*/  IADD3 R25, PT, PT, R25, R20, RZ ;  /* 0x0000001419197210 */ /* 0x000fc60007ffe0ff */
[----:B------:R-:W-:-:S05]  /*43e0*/  FFMA R0, R21, R23, R24 ;  /* 0x0000001715007223 */ /* 0x000fca0000000018 */
[----:B------:R-:W-:-:S04]  /*43f0*/  SHF.R.U32.HI R19, RZ, 0x17, R0 ;  /* 0x00000017ff137819 */ /* 0x000fc80000011600 */
[----:B------:R-:W-:-:S04]  /*4400*/  LOP3.LUT R20, R19, 0xff, RZ, 0xc0, !PT ;  /* 0x000000ff13147812 */ /* 0x000fc800078ec0ff */
[----:B------:R-:W-:-:S04]  /*4410*/  IADD3 R19, PT, PT, R20, R25, RZ ;  /* 0x0000001914137210 */ /* 0x000fc80007ffe0ff */
[----:B------:R-:W-:-:S04]  /*4420*/  IADD3 R20, PT, PT, R19, -0x1, RZ ;  /* 0xffffffff13147810 */ /* 0x000fc80007ffe0ff */
[----:B------:R-:W-:-:S13]  /*4430*/  ISETP.GE.U32.AND P0, PT, R20, 0xfe, PT ;  /* 0x000000fe1400780c */ /* 0x000fda0003f06070 */
[----:B------:R-:W-:Y:S05]  /*4440*/  @!P0 BRA `(.L_x_100) ;  /* 0x0000000000808947 */ /* 0x000fea0003800000 */
[----:B------:R-:W-:-:S13]  /*4450*/  ISETP.GT.AND P0, PT, R19, 0xfe, PT ;  /* 0x000000fe1300780c */ /* 0x000fda0003f04270 */
[----:B------:R-:W-:Y:S05]  /*4460*/  @P0 BRA `(.L_x_101) ;  /* 0x00000000006c0947 */ /* 0x000fea0003800000 */
[----:B------:R-:W-:-:S13]  /*4470*/  ISETP.GE.AND P0, PT, R19, 0x1, PT ;  /* 0x000000011300780c */ /* 0x000fda0003f06270 */
[----:B------:R-:W-:Y:S05]  /*4480*/  @P0 BRA `(.L_x_102) ;  /* 0x0000000000740947 */ /* 0x000fea0003800000 */
[----:B------:R-:W-:Y:S02]  /*4490*/  ISETP.GE.AND P0, PT, R19, -0x18, PT ;  /* 0xffffffe81300780c */ /* 0x000fe40003f06270 */
[----:B------:R-:W-:-:S11]  /*44a0*/  LOP3.LUT R0, R0, 0x80000000, RZ, 0xc0, !PT ;  /* 0x8000000000007812 */ /* 0x000fd600078ec0ff */
[----:B------:R-:W-:Y:S05]  /*44b0*/  @!P0 BRA `(.L_x_102) ;  /* 0x0000000000688947 */ /* 0x000fea0003800000 */
[CCC-:B------:R-:W-:Y:S01]  /*44c0*/  FFMA.RZ R20, R21.reuse, R23.reuse, R24.reuse ;  /* 0x0000001715147223 */ /* 0x1c0fe2000000c018 */
[CCC-:B------:R-:W-:Y:S01]  /*44d0*/  FFMA.RP R22, R21.reuse, R23.reuse, R24.reuse ;  /* 0x0000001715167223 */ /* 0x1c0fe20000008018 */
[----:B------:R-:W-:Y:S01]  /*44e0*/  FFMA.RM R23, R21, R23, R24 ;  /* 0x0000001715177223 */ /* 0x000fe20000004018 */
[C---:B------:R-:W-:Y:S02]  /*44f0*/  IADD3 R21, PT, PT, R19.reuse, 0x20, RZ ;  /* 0x0000002013157810 */ /* 0x040fe40007ffe0ff */
[----:B------:R-:W-:Y:S02]  /*4500*/  LOP3.LUT R20, R20, 0x7fffff, RZ, 0xc0, !PT ;  /* 0x007fffff14147812 */ /* 0x000fe400078ec0ff */
[C---:B------:R-:W-:Y:S02]  /*4510*/  ISETP.NE.AND P3, PT, R19.reuse, RZ, PT ;  /* 0x000000ff1300720c */ /* 0x040fe40003f65270 */
[----:B------:R-:W-:Y:S02]  /*4520*/  LOP3.LUT R20, R20, 0x800000, RZ, 0xfc, !PT ;  /* 0x0080000014147812 */ /* 0x000fe400078efcff */
[----:B------:R-:W-:-:S02]  /*4530*/  ISETP.NE.AND P1, PT, R19, RZ, PT ;  /* 0x000000ff1300720c */ /* 0x000fc40003f25270 */
[----:B------:R-:W-:Y:S02]  /*4540*/  IADD3 R19, PT, PT, -R19, RZ, RZ ;  /* 0x000000ff13137210 */ /* 0x000fe40007ffe1ff */
[----:B------:R-:W-:Y:S02]  /*4550*/  SHF.L.U32 R21, R20, R21, RZ ;  /* 0x0000001514157219 */ /* 0x000fe400000006ff */
[----:B------:R-:W-:Y:S02]  /*4560*/  FSETP.NEU.FTZ.AND P0, PT, R22, R23, PT ;  /* 0x000000171600720b */ /* 0x000fe40003f1d000 */
[----:B------:R-:W-:Y:S02]  /*4570*/  SEL R19, R19, RZ, P3 ;  /* 0x000000ff13137207 */ /* 0x000fe40001800000 */
[----:B------:R-:W-:Y:S02]  /*4580*/  ISETP.NE.AND P1, PT, R21, RZ, P1 ;  /* 0x000000ff1500720c */ /* 0x000fe40000f25270 */
[----:B------:R-:W-:-:S02]  /*4590*/  SHF.R.U32.HI R21, RZ, R19, R20 ;  /* 0x00000013ff157219 */ /* 0x000fc40000011614 */
[----:B------:R-:W-:Y:S02]  /*45a0*/  PLOP3.LUT P0, PT, P0, P1, PT, 0xf8, 0x8f ;  /* 0x00000000008f781c */ /* 0x000fe40000703f70 */
[----:B------:R-:W-:Y:S02]  /*45b0*/  SHF.R.U32.HI R19, RZ, 0x1, R21 ;  /* 0x00000001ff137819 */ /* 0x000fe40000011615 */
[----:B------:R-:W-:-:S04]  /*45c0*/  SEL R20, RZ, 0x1, !P0 ;  /* 0x00000001ff147807 */ /* 0x000fc80004000000 */
[----:B------:R-:W-:-:S04]  /*45d0*/  LOP3.LUT R20, R20, 0x1, R19, 0xf8, !PT ;  /* 0x0000000114147812 */ /* 0x000fc800078ef813 */
[----:B------:R-:W-:-:S04]  /*45e0*/  LOP3.LUT R20, R20, R21, RZ, 0xc0, !PT ;  /* 0x0000001514147212 */ /* 0x000fc800078ec0ff */
[----:B------:R-:W-:-:S04]  /*45f0*/  IADD3 R19, PT, PT, R19, R20, RZ ;  /* 0x0000001413137210 */ /* 0x000fc80007ffe0ff */
[----:B------:R-:W-:Y:S01]  /*4600*/  LOP3.LUT R0, R19, R0, RZ, 0xfc, !PT ;  /* 0x0000000013007212 */ /* 0x000fe200078efcff */
[----:B------:R-:W-:Y:S06]  /*4610*/  BRA `(.L_x_102) ;  /* 0x0000000000107947 */ /* 0x000fec0003800000 */
.L_x_101:
[----:B------:R-:W-:-:S04]  /*4620*/  LOP3.LUT R0, R0, 0x80000000, RZ, 0xc0, !PT ;  /* 0x8000000000007812 */ /* 0x000fc800078ec0ff */
[----:B------:R-:W-:Y:S01]  /*4630*/  LOP3.LUT R0, R0, 0x7f800000, RZ, 0xfc, !PT ;  /* 0x7f80000000007812 */ /* 0x000fe200078efcff */
[----:B------:R-:W-:Y:S06]  /*4640*/  BRA `(.L_x_102) ;  /* 0x0000000000047947 */ /* 0x000fec0003800000 */
.L_x_100:
[----:B------:R-:W-:-:S07]  /*4650*/  LEA R0, R25, R0, 0x17 ;  /* 0x0000000019007211 */ /* 0x000fce00078eb8ff */
.L_x_102:
[----:B------:R-:W-:Y:S05]  /*4660*/  BSYNC.RECONVERGENT B1 ;  /* 0x0000000000017941 */ /* 0x000fea0003800200 */
.L_x_99:
[----:B------:R-:W-:Y:S05]  /*4670*/  BRA `(.L_x_103) ;  /* 0x0000000000207947 */ /* 0x000fea0003800000 */
.L_x_98:
[----:B------:R-:W-:-:S04]  /*4680*/  LOP3.LUT R0, R24, 0x80000000, R25, 0x48, !PT ;  /* 0x8000000018007812 */ /* 0x000fc800078e4819 */
[----:B------:R-:W-:Y:S01]  /*4690*/  LOP3.LUT R0, R0, 0x7f800000, RZ, 0xfc, !PT ;  /* 0x7f80000000007812 */ /* 0x000fe200078efcff */
[----:B------:R-:W-:Y:S06]  /*46a0*/  BRA `(.L_x_103) ;  /* 0x0000000000147947 */ /* 0x000fec0003800000 */
.L_x_97:
[----:B------:R-:W-:Y:S01]  /*46b0*/  LOP3.LUT R0, R24, 0x80000000, R25, 0x48, !PT ;  /* 0x8000000018007812 */ /* 0x000fe200078e4819 */
[----:B------:R-:W-:Y:S06]  /*46c0*/  BRA `(.L_x_103) ;  /* 0x00000000000c7947 */ /* 0x000fec0003800000 */
.L_x_96:
[----:B------:R-:W0:Y:S01]  /*46d0*/  MUFU.RSQ R0, -QNAN ;  /* 0xffc0000000007908 */ /* 0x000e220000001400 */
[----:B------:R-:W-:Y:S05]  /*46e0*/  BRA `(.L_x_103) ;  /* 0x0000000000047947 */ /* 0x000fea0003800000 */
.L_x_95:
[----:B------:R-:W-:-:S07]  /*46f0*/  FADD.FTZ R0, R25, R2 ;  /* 0x0000000219007221 */ /* 0x000fce0000010000 */
.L_x_103:
[----:B------:R-:W-:Y:S05]  /*4700*/  BSYNC.RECONVERGENT B0 ;  /* 0x0000000000007941 */ /* 0x000fea0003800200 */
.L_x_93:
[----:B------:R-:W-:Y:S01]  /*4710*/  HFMA2 R19, -RZ, RZ, 0, 0 ;  /* 0x00000000ff137431 */ /* 0x000fe200000001ff */
[----:B0-----:R-:W-:-:S03]  /*4720*/  MOV R21, R0 ;  /* 0x0000000000157202 */ /* 0x001fc60000000f00 */
[----:B------:R-:W-:Y:S05]  /*4730*/  RET.REL.NODEC R18 `(setDomainPoolKernel) ;  /* 0xffffffb812307950 */ /* 0x000fea0003c3ffff */
.L_x_104:
[----:B------:R-:W-:-:S00]  /*4740*/  BRA `(.L_x_104) ;  /* 0xfffffffc00fc7947 */ /* 0x000fc0000383ffff */
[----:B------:R-:W-:-:S00]  /*4750*/  NOP ;  /* 0x0000000000007918 */ /* 0x000fc00000000000 */
        /* <DEDUP_REMOVED lines=10> */
.L_x_105:


//--------------------- .nv.shared.reserved.0     --------------------------
	.section	.nv.shared.reserved.0,"aw",@nobits
	.weak		__nv_reservedSMEM_offset_0_alias
	.size		__nv_reservedSMEM_offset_0_alias, 0, 64
	.other		__nv_reservedSMEM_offset_0_alias,@"STO_CUDA_RESERVED_SHARED STV_DEFAULT"
__nv_reservedSMEM_offset_0_alias:
	.zero		0
	.zero		64


//--------------------- .nv.constant0.setDomainPoolKernel --------------------------
	.section	.nv.constant0.setDomainPoolKernel,"a",@progbits
	.sectionflags	@""
	.align	4
.nv.constant0.setDomainPoolKernel:
	.zero		984


//--------------------- SYMBOLS --------------------------

	.type		.nv.reservedSmem.offset0,@object
	.size		.nv.reservedSmem.offset0,0x4
